//
// Generated by NVIDIA NVVM Compiler
//
// Compiler Build ID: CL-36424714
// Cuda compilation tools, release 13.0, V13.0.88
// Based on NVVM 20.0.0
//

.version 9.0
.target sm_100
.address_size 64

	// .globl	_Z19game_of_life_kernelPKmPmii

.visible .entry _Z19game_of_life_kernelPKmPmii(
	.param .u64 .ptr .align 1 _Z19game_of_life_kernelPKmPmii_param_0,
	.param .u64 .ptr .align 1 _Z19game_of_life_kernelPKmPmii_param_1,
	.param .u32 _Z19game_of_life_kernelPKmPmii_param_2,
	.param .u32 _Z19game_of_life_kernelPKmPmii_param_3
)
{
	.reg .pred 	%p<331>;
	.reg .b32 	%r<1058>;
	.reg .b64 	%rd<640>;

	ld.param.u64 	%rd207, [_Z19game_of_life_kernelPKmPmii_param_0];
	ld.param.u64 	%rd206, [_Z19game_of_life_kernelPKmPmii_param_1];
	ld.param.u32 	%r335, [_Z19game_of_life_kernelPKmPmii_param_2];
	ld.param.u32 	%r336, [_Z19game_of_life_kernelPKmPmii_param_3];
	cvta.to.global.u64 	%rd1, %rd207;
	mov.u32 	%r337, %ctaid.x;
	mov.u32 	%r338, %ntid.x;
	mov.u32 	%r339, %tid.x;
	mad.lo.s32 	%r1, %r337, %r338, %r339;
	mul.lo.s32 	%r340, %r336, %r335;
	setp.ge.s32 	%p1, %r1, %r340;
	@%p1 bra 	$L__BB0_144;
	div.s32 	%r2, %r1, %r336;
	mul.lo.s32 	%r4, %r2, %r336;
	sub.s32 	%r3, %r1, %r4;
	mul.wide.s32 	%rd208, %r1, 8;
	add.s64 	%rd2, %rd1, %rd208;
	ld.global.u64 	%rd3, [%rd2];
	setp.lt.s32 	%p2, %r3, 1;
	mov.b32 	%r1054, 0;
	@%p2 bra 	$L__BB0_3;
	ld.global.u64 	%rd209, [%rd2+-8];
	shr.u64 	%rd210, %rd209, 63;
	cvt.u32.u64 	%r1054, %rd210;
$L__BB0_3:
	add.s32 	%r8, %r336, -1;
	setp.ge.s32 	%p3, %r3, %r8;
	mov.b32 	%r1055, 0;
	@%p3 bra 	$L__BB0_5;
	ld.global.u32 	%r343, [%rd2+8];
	and.b32  	%r1055, %r343, 1;
$L__BB0_5:
	setp.lt.s32 	%p4, %r2, 1;
	mov.b32 	%r1056, 0;
	mov.b64 	%rd571, 0;
	mov.u64 	%rd572, %rd571;
	@%p4 bra 	$L__BB0_10;
	setp.lt.s32 	%p5, %r3, 1;
	sub.s32 	%r345, %r4, %r336;
	add.s32 	%r346, %r345, %r3;
	mul.wide.s32 	%rd213, %r346, 8;
	add.s64 	%rd4, %rd1, %rd213;
	ld.global.u64 	%rd571, [%rd4];
	mov.b64 	%rd572, 0;
	@%p5 bra 	$L__BB0_8;
	ld.global.u64 	%rd572, [%rd4+-8];
$L__BB0_8:
	setp.ge.s32 	%p6, %r3, %r8;
	@%p6 bra 	$L__BB0_10;
	ld.global.u32 	%r348, [%rd4+8];
	and.b32  	%r1056, %r348, 1;
$L__BB0_10:
	add.s32 	%r13, %r335, -1;
	setp.ge.s32 	%p7, %r2, %r13;
	mov.b32 	%r1057, 0;
	mov.b64 	%rd574, 0;
	mov.u64 	%rd575, %rd574;
	@%p7 bra 	$L__BB0_15;
	setp.lt.s32 	%p8, %r3, 1;
	mul.wide.s32 	%rd216, %r336, 8;
	add.s64 	%rd10, %rd2, %rd216;
	ld.global.u64 	%rd574, [%rd10];
	mov.b64 	%rd575, 0;
	@%p8 bra 	$L__BB0_13;
	ld.global.u64 	%rd575, [%rd10+-8];
$L__BB0_13:
	setp.ge.s32 	%p9, %r3, %r8;
	@%p9 bra 	$L__BB0_15;
	ld.global.u32 	%r351, [%rd10+8];
	and.b32  	%r1057, %r351, 1;
$L__BB0_15:
	setp.lt.s32 	%p10, %r2, %r13;
	setp.gt.s32 	%p11, %r2, 0;
	shr.u64 	%rd218, %rd572, 63;
	cvt.u32.u64 	%r352, %rd218;
	shr.u64 	%rd219, %rd575, 63;
	cvt.u32.u64 	%r353, %rd219;
	cvt.u32.u64 	%r16, %rd571;
	and.b32  	%r17, %r16, 1;
	add.s32 	%r354, %r17, %r352;
	shr.u32 	%r355, %r16, 1;
	and.b32  	%r18, %r355, 1;
	add.s32 	%r356, %r354, %r18;
	selp.b32 	%r357, %r356, 0, %p11;
	cvt.u32.u64 	%r19, %rd3;
	shr.u32 	%r358, %r19, 1;
	and.b32  	%r20, %r358, 1;
	add.s32 	%r359, %r20, %r1054;
	add.s32 	%r360, %r359, %r357;
	selp.b32 	%r361, %r353, 0, %p10;
	add.s32 	%r362, %r360, %r361;
	cvt.u32.u64 	%r21, %rd574;
	and.b32  	%r363, %r21, 1;
	selp.b32 	%r22, %r363, 0, %p10;
	add.s32 	%r364, %r362, %r22;
	shr.u32 	%r365, %r21, 1;
	and.b32  	%r23, %r365, 1;
	add.s32 	%r366, %r364, %r23;
	selp.b32 	%r24, %r366, %r360, %p10;
	setp.eq.s32 	%p12, %r24, 3;
	mov.b64 	%rd576, 1;
	@%p12 bra 	$L__BB0_17;
	and.b64  	%rd220, %rd3, 1;
	setp.eq.b64 	%p13, %rd220, 1;
	setp.eq.s32 	%p14, %r24, 2;
	and.pred  	%p15, %p13, %p14;
	selp.u64 	%rd576, 1, 0, %p15;
$L__BB0_17:
	setp.lt.s32 	%p16, %r2, %r13;
	setp.gt.s32 	%p17, %r2, 0;
	add.s32 	%r367, %r17, %r18;
	shr.u32 	%r368, %r16, 2;
	and.b32  	%r25, %r368, 1;
	add.s32 	%r369, %r367, %r25;
	selp.b32 	%r370, %r369, 0, %p17;
	and.b32  	%r371, %r19, 1;
	shr.u32 	%r372, %r19, 2;
	and.b32  	%r26, %r372, 1;
	add.s32 	%r373, %r26, %r371;
	add.s32 	%r374, %r373, %r370;
	add.s32 	%r375, %r374, %r22;
	selp.b32 	%r27, %r23, 0, %p16;
	add.s32 	%r376, %r375, %r27;
	shr.u32 	%r377, %r21, 2;
	and.b32  	%r28, %r377, 1;
	add.s32 	%r378, %r376, %r28;
	selp.b32 	%r29, %r378, %r374, %p16;
	setp.eq.s32 	%p18, %r29, 3;
	mov.b64 	%rd577, 2;
	@%p18 bra 	$L__BB0_19;
	shr.u64 	%rd222, %rd3, 1;
	and.b64  	%rd223, %rd222, 1;
	setp.eq.b64 	%p19, %rd223, 1;
	setp.eq.s32 	%p20, %r29, 2;
	selp.b64 	%rd224, 2, 0, %p20;
	selp.b64 	%rd577, %rd224, 0, %p19;
$L__BB0_19:
	or.b64  	%rd20, %rd577, %rd576;
	add.s32 	%r379, %r18, %r25;
	shr.u32 	%r380, %r16, 3;
	and.b32  	%r30, %r380, 1;
	add.s32 	%r381, %r379, %r30;
	selp.b32 	%r382, %r381, 0, %p17;
	shr.u32 	%r383, %r19, 3;
	and.b32  	%r31, %r383, 1;
	add.s32 	%r384, %r31, %r20;
	add.s32 	%r385, %r384, %r382;
	add.s32 	%r386, %r385, %r27;
	selp.b32 	%r32, %r28, 0, %p16;
	add.s32 	%r387, %r386, %r32;
	shr.u32 	%r388, %r21, 3;
	and.b32  	%r33, %r388, 1;
	add.s32 	%r389, %r387, %r33;
	selp.b32 	%r34, %r389, %r385, %p16;
	setp.eq.s32 	%p23, %r34, 3;
	mov.b64 	%rd578, 4;
	@%p23 bra 	$L__BB0_21;
	shr.u64 	%rd226, %rd3, 2;
	and.b64  	%rd227, %rd226, 1;
	setp.eq.b64 	%p24, %rd227, 1;
	setp.eq.s32 	%p25, %r34, 2;
	selp.b64 	%rd228, 4, 0, %p25;
	selp.b64 	%rd578, %rd228, 0, %p24;
$L__BB0_21:
	or.b64  	%rd23, %rd578, %rd20;
	add.s32 	%r390, %r25, %r30;
	shr.u32 	%r391, %r16, 4;
	and.b32  	%r35, %r391, 1;
	add.s32 	%r392, %r390, %r35;
	selp.b32 	%r393, %r392, 0, %p17;
	shr.u32 	%r394, %r19, 4;
	and.b32  	%r36, %r394, 1;
	add.s32 	%r395, %r36, %r26;
	add.s32 	%r396, %r395, %r393;
	add.s32 	%r397, %r396, %r32;
	selp.b32 	%r37, %r33, 0, %p16;
	add.s32 	%r398, %r397, %r37;
	shr.u32 	%r399, %r21, 4;
	and.b32  	%r38, %r399, 1;
	add.s32 	%r400, %r398, %r38;
	selp.b32 	%r39, %r400, %r396, %p16;
	setp.eq.s32 	%p28, %r39, 3;
	mov.b64 	%rd579, 8;
	@%p28 bra 	$L__BB0_23;
	shr.u64 	%rd230, %rd3, 3;
	and.b64  	%rd231, %rd230, 1;
	setp.eq.b64 	%p29, %rd231, 1;
	setp.eq.s32 	%p30, %r39, 2;
	selp.b64 	%rd232, 8, 0, %p30;
	selp.b64 	%rd579, %rd232, 0, %p29;
$L__BB0_23:
	or.b64  	%rd26, %rd579, %rd23;
	add.s32 	%r401, %r30, %r35;
	shr.u32 	%r402, %r16, 5;
	and.b32  	%r40, %r402, 1;
	add.s32 	%r403, %r401, %r40;
	selp.b32 	%r404, %r403, 0, %p17;
	shr.u32 	%r405, %r19, 5;
	and.b32  	%r41, %r405, 1;
	add.s32 	%r406, %r41, %r31;
	add.s32 	%r407, %r406, %r404;
	add.s32 	%r408, %r407, %r37;
	selp.b32 	%r42, %r38, 0, %p16;
	add.s32 	%r409, %r408, %r42;
	shr.u32 	%r410, %r21, 5;
	and.b32  	%r43, %r410, 1;
	add.s32 	%r411, %r409, %r43;
	selp.b32 	%r44, %r411, %r407, %p16;
	setp.eq.s32 	%p33, %r44, 3;
	mov.b64 	%rd580, 16;
	@%p33 bra 	$L__BB0_25;
	shr.u64 	%rd234, %rd3, 4;
	and.b64  	%rd235, %rd234, 1;
	setp.eq.b64 	%p34, %rd235, 1;
	setp.eq.s32 	%p35, %r44, 2;
	selp.b64 	%rd236, 16, 0, %p35;
	selp.b64 	%rd580, %rd236, 0, %p34;
$L__BB0_25:
	or.b64  	%rd29, %rd580, %rd26;
	add.s32 	%r412, %r35, %r40;
	shr.u32 	%r413, %r16, 6;
	and.b32  	%r45, %r413, 1;
	add.s32 	%r414, %r412, %r45;
	selp.b32 	%r415, %r414, 0, %p17;
	shr.u32 	%r416, %r19, 6;
	and.b32  	%r46, %r416, 1;
	add.s32 	%r417, %r46, %r36;
	add.s32 	%r418, %r417, %r415;
	add.s32 	%r419, %r418, %r42;
	selp.b32 	%r47, %r43, 0, %p16;
	add.s32 	%r420, %r419, %r47;
	shr.u32 	%r421, %r21, 6;
	and.b32  	%r48, %r421, 1;
	add.s32 	%r422, %r420, %r48;
	selp.b32 	%r49, %r422, %r418, %p16;
	setp.eq.s32 	%p38, %r49, 3;
	mov.b64 	%rd581, 32;
	@%p38 bra 	$L__BB0_27;
	shr.u64 	%rd238, %rd3, 5;
	and.b64  	%rd239, %rd238, 1;
	setp.eq.b64 	%p39, %rd239, 1;
	setp.eq.s32 	%p40, %r49, 2;
	selp.b64 	%rd240, 32, 0, %p40;
	selp.b64 	%rd581, %rd240, 0, %p39;
$L__BB0_27:
	or.b64  	%rd32, %rd581, %rd29;
	add.s32 	%r423, %r40, %r45;
	shr.u32 	%r424, %r16, 7;
	and.b32  	%r50, %r424, 1;
	add.s32 	%r425, %r423, %r50;
	selp.b32 	%r426, %r425, 0, %p17;
	shr.u32 	%r427, %r19, 7;
	and.b32  	%r51, %r427, 1;
	add.s32 	%r428, %r51, %r41;
	add.s32 	%r429, %r428, %r426;
	add.s32 	%r430, %r429, %r47;
	selp.b32 	%r52, %r48, 0, %p16;
	add.s32 	%r431, %r430, %r52;
	shr.u32 	%r432, %r21, 7;
	and.b32  	%r53, %r432, 1;
	add.s32 	%r433, %r431, %r53;
	selp.b32 	%r54, %r433, %r429, %p16;
	setp.eq.s32 	%p43, %r54, 3;
	mov.b64 	%rd582, 64;
	@%p43 bra 	$L__BB0_29;
	shr.u64 	%rd242, %rd3, 6;
	and.b64  	%rd243, %rd242, 1;
	setp.eq.b64 	%p44, %rd243, 1;
	setp.eq.s32 	%p45, %r54, 2;
	selp.b64 	%rd244, 64, 0, %p45;
	selp.b64 	%rd582, %rd244, 0, %p44;
$L__BB0_29:
	or.b64  	%rd35, %rd582, %rd32;
	add.s32 	%r434, %r45, %r50;
	shr.u32 	%r435, %r16, 8;
	and.b32  	%r55, %r435, 1;
	add.s32 	%r436, %r434, %r55;
	selp.b32 	%r437, %r436, 0, %p17;
	shr.u32 	%r438, %r19, 8;
	and.b32  	%r56, %r438, 1;
	add.s32 	%r439, %r56, %r46;
	add.s32 	%r440, %r439, %r437;
	add.s32 	%r441, %r440, %r52;
	selp.b32 	%r57, %r53, 0, %p16;
	add.s32 	%r442, %r441, %r57;
	shr.u32 	%r443, %r21, 8;
	and.b32  	%r58, %r443, 1;
	add.s32 	%r444, %r442, %r58;
	selp.b32 	%r59, %r444, %r440, %p16;
	setp.eq.s32 	%p48, %r59, 3;
	mov.b64 	%rd583, 128;
	@%p48 bra 	$L__BB0_31;
	shr.u64 	%rd246, %rd3, 7;
	and.b64  	%rd247, %rd246, 1;
	setp.eq.b64 	%p49, %rd247, 1;
	setp.eq.s32 	%p50, %r59, 2;
	selp.b64 	%rd248, 128, 0, %p50;
	selp.b64 	%rd583, %rd248, 0, %p49;
$L__BB0_31:
	or.b64  	%rd38, %rd583, %rd35;
	add.s32 	%r445, %r50, %r55;
	shr.u32 	%r446, %r16, 9;
	and.b32  	%r60, %r446, 1;
	add.s32 	%r447, %r445, %r60;
	selp.b32 	%r448, %r447, 0, %p17;
	shr.u32 	%r449, %r19, 9;
	and.b32  	%r61, %r449, 1;
	add.s32 	%r450, %r61, %r51;
	add.s32 	%r451, %r450, %r448;
	add.s32 	%r452, %r451, %r57;
	selp.b32 	%r62, %r58, 0, %p16;
	add.s32 	%r453, %r452, %r62;
	shr.u32 	%r454, %r21, 9;
	and.b32  	%r63, %r454, 1;
	add.s32 	%r455, %r453, %r63;
	selp.b32 	%r64, %r455, %r451, %p16;
	setp.eq.s32 	%p53, %r64, 3;
	mov.b64 	%rd584, 256;
	@%p53 bra 	$L__BB0_33;
	shr.u64 	%rd250, %rd3, 8;
	and.b64  	%rd251, %rd250, 1;
	setp.eq.b64 	%p54, %rd251, 1;
	setp.eq.s32 	%p55, %r64, 2;
	selp.b64 	%rd252, 256, 0, %p55;
	selp.b64 	%rd584, %rd252, 0, %p54;
$L__BB0_33:
	or.b64  	%rd41, %rd584, %rd38;
	add.s32 	%r456, %r55, %r60;
	shr.u32 	%r457, %r16, 10;
	and.b32  	%r65, %r457, 1;
	add.s32 	%r458, %r456, %r65;
	selp.b32 	%r459, %r458, 0, %p17;
	shr.u32 	%r460, %r19, 10;
	and.b32  	%r66, %r460, 1;
	add.s32 	%r461, %r66, %r56;
	add.s32 	%r462, %r461, %r459;
	add.s32 	%r463, %r462, %r62;
	selp.b32 	%r67, %r63, 0, %p16;
	add.s32 	%r464, %r463, %r67;
	shr.u32 	%r465, %r21, 10;
	and.b32  	%r68, %r465, 1;
	add.s32 	%r466, %r464, %r68;
	selp.b32 	%r69, %r466, %r462, %p16;
	setp.eq.s32 	%p58, %r69, 3;
	mov.b64 	%rd585, 512;
	@%p58 bra 	$L__BB0_35;
	shr.u64 	%rd254, %rd3, 9;
	and.b64  	%rd255, %rd254, 1;
	setp.eq.b64 	%p59, %rd255, 1;
	setp.eq.s32 	%p60, %r69, 2;
	selp.b64 	%rd256, 512, 0, %p60;
	selp.b64 	%rd585, %rd256, 0, %p59;
$L__BB0_35:
	or.b64  	%rd44, %rd585, %rd41;
	add.s32 	%r467, %r60, %r65;
	shr.u32 	%r468, %r16, 11;
	and.b32  	%r70, %r468, 1;
	add.s32 	%r469, %r467, %r70;
	selp.b32 	%r470, %r469, 0, %p17;
	shr.u32 	%r471, %r19, 11;
	and.b32  	%r71, %r471, 1;
	add.s32 	%r472, %r71, %r61;
	add.s32 	%r473, %r472, %r470;
	add.s32 	%r474, %r473, %r67;
	selp.b32 	%r72, %r68, 0, %p16;
	add.s32 	%r475, %r474, %r72;
	shr.u32 	%r476, %r21, 11;
	and.b32  	%r73, %r476, 1;
	add.s32 	%r477, %r475, %r73;
	selp.b32 	%r74, %r477, %r473, %p16;
	setp.eq.s32 	%p63, %r74, 3;
	mov.b64 	%rd586, 1024;
	@%p63 bra 	$L__BB0_37;
	shr.u64 	%rd258, %rd3, 10;
	and.b64  	%rd259, %rd258, 1;
	setp.eq.b64 	%p64, %rd259, 1;
	setp.eq.s32 	%p65, %r74, 2;
	selp.b64 	%rd260, 1024, 0, %p65;
	selp.b64 	%rd586, %rd260, 0, %p64;
$L__BB0_37:
	or.b64  	%rd47, %rd586, %rd44;
	add.s32 	%r478, %r65, %r70;
	shr.u32 	%r479, %r16, 12;
	and.b32  	%r75, %r479, 1;
	add.s32 	%r480, %r478, %r75;
	selp.b32 	%r481, %r480, 0, %p17;
	shr.u32 	%r482, %r19, 12;
	and.b32  	%r76, %r482, 1;
	add.s32 	%r483, %r76, %r66;
	add.s32 	%r484, %r483, %r481;
	add.s32 	%r485, %r484, %r72;
	selp.b32 	%r77, %r73, 0, %p16;
	add.s32 	%r486, %r485, %r77;
	shr.u32 	%r487, %r21, 12;
	and.b32  	%r78, %r487, 1;
	add.s32 	%r488, %r486, %r78;
	selp.b32 	%r79, %r488, %r484, %p16;
	setp.eq.s32 	%p68, %r79, 3;
	mov.b64 	%rd587, 2048;
	@%p68 bra 	$L__BB0_39;
	shr.u64 	%rd262, %rd3, 11;
	and.b64  	%rd263, %rd262, 1;
	setp.eq.b64 	%p69, %rd263, 1;
	setp.eq.s32 	%p70, %r79, 2;
	selp.b64 	%rd264, 2048, 0, %p70;
	selp.b64 	%rd587, %rd264, 0, %p69;
$L__BB0_39:
	or.b64  	%rd50, %rd587, %rd47;
	add.s32 	%r489, %r70, %r75;
	shr.u32 	%r490, %r16, 13;
	and.b32  	%r80, %r490, 1;
	add.s32 	%r491, %r489, %r80;
	selp.b32 	%r492, %r491, 0, %p17;
	shr.u32 	%r493, %r19, 13;
	and.b32  	%r81, %r493, 1;
	add.s32 	%r494, %r81, %r71;
	add.s32 	%r495, %r494, %r492;
	add.s32 	%r496, %r495, %r77;
	selp.b32 	%r82, %r78, 0, %p16;
	add.s32 	%r497, %r496, %r82;
	shr.u32 	%r498, %r21, 13;
	and.b32  	%r83, %r498, 1;
	add.s32 	%r499, %r497, %r83;
	selp.b32 	%r84, %r499, %r495, %p16;
	setp.eq.s32 	%p73, %r84, 3;
	mov.b64 	%rd588, 4096;
	@%p73 bra 	$L__BB0_41;
	shr.u64 	%rd266, %rd3, 12;
	and.b64  	%rd267, %rd266, 1;
	setp.eq.b64 	%p74, %rd267, 1;
	setp.eq.s32 	%p75, %r84, 2;
	selp.b64 	%rd268, 4096, 0, %p75;
	selp.b64 	%rd588, %rd268, 0, %p74;
$L__BB0_41:
	or.b64  	%rd53, %rd588, %rd50;
	add.s32 	%r500, %r75, %r80;
	shr.u32 	%r501, %r16, 14;
	and.b32  	%r85, %r501, 1;
	add.s32 	%r502, %r500, %r85;
	selp.b32 	%r503, %r502, 0, %p17;
	shr.u32 	%r504, %r19, 14;
	and.b32  	%r86, %r504, 1;
	add.s32 	%r505, %r86, %r76;
	add.s32 	%r506, %r505, %r503;
	add.s32 	%r507, %r506, %r82;
	selp.b32 	%r87, %r83, 0, %p16;
	add.s32 	%r508, %r507, %r87;
	shr.u32 	%r509, %r21, 14;
	and.b32  	%r88, %r509, 1;
	add.s32 	%r510, %r508, %r88;
	selp.b32 	%r89, %r510, %r506, %p16;
	setp.eq.s32 	%p78, %r89, 3;
	mov.b64 	%rd589, 8192;
	@%p78 bra 	$L__BB0_43;
	shr.u64 	%rd270, %rd3, 13;
	and.b64  	%rd271, %rd270, 1;
	setp.eq.b64 	%p79, %rd271, 1;
	setp.eq.s32 	%p80, %r89, 2;
	selp.b64 	%rd272, 8192, 0, %p80;
	selp.b64 	%rd589, %rd272, 0, %p79;
$L__BB0_43:
	or.b64  	%rd56, %rd589, %rd53;
	add.s32 	%r511, %r80, %r85;
	shr.u32 	%r512, %r16, 15;
	and.b32  	%r90, %r512, 1;
	add.s32 	%r513, %r511, %r90;
	selp.b32 	%r514, %r513, 0, %p17;
	shr.u32 	%r515, %r19, 15;
	and.b32  	%r91, %r515, 1;
	add.s32 	%r516, %r91, %r81;
	add.s32 	%r517, %r516, %r514;
	add.s32 	%r518, %r517, %r87;
	selp.b32 	%r92, %r88, 0, %p16;
	add.s32 	%r519, %r518, %r92;
	shr.u32 	%r520, %r21, 15;
	and.b32  	%r93, %r520, 1;
	add.s32 	%r521, %r519, %r93;
	selp.b32 	%r94, %r521, %r517, %p16;
	setp.eq.s32 	%p83, %r94, 3;
	mov.b64 	%rd590, 16384;
	@%p83 bra 	$L__BB0_45;
	shr.u64 	%rd274, %rd3, 14;
	and.b64  	%rd275, %rd274, 1;
	setp.eq.b64 	%p84, %rd275, 1;
	setp.eq.s32 	%p85, %r94, 2;
	selp.b64 	%rd276, 16384, 0, %p85;
	selp.b64 	%rd590, %rd276, 0, %p84;
$L__BB0_45:
	or.b64  	%rd59, %rd590, %rd56;
	add.s32 	%r522, %r85, %r90;
	shr.u32 	%r523, %r16, 16;
	and.b32  	%r95, %r523, 1;
	add.s32 	%r524, %r522, %r95;
	selp.b32 	%r525, %r524, 0, %p17;
	shr.u32 	%r526, %r19, 16;
	and.b32  	%r96, %r526, 1;
	add.s32 	%r527, %r96, %r86;
	add.s32 	%r528, %r527, %r525;
	add.s32 	%r529, %r528, %r92;
	selp.b32 	%r97, %r93, 0, %p16;
	add.s32 	%r530, %r529, %r97;
	shr.u32 	%r531, %r21, 16;
	and.b32  	%r98, %r531, 1;
	add.s32 	%r532, %r530, %r98;
	selp.b32 	%r99, %r532, %r528, %p16;
	setp.eq.s32 	%p88, %r99, 3;
	mov.b64 	%rd591, 32768;
	@%p88 bra 	$L__BB0_47;
	shr.u64 	%rd278, %rd3, 15;
	and.b64  	%rd279, %rd278, 1;
	setp.eq.b64 	%p89, %rd279, 1;
	setp.eq.s32 	%p90, %r99, 2;
	selp.b64 	%rd280, 32768, 0, %p90;
	selp.b64 	%rd591, %rd280, 0, %p89;
$L__BB0_47:
	or.b64  	%rd62, %rd591, %rd59;
	add.s32 	%r533, %r90, %r95;
	shr.u32 	%r534, %r16, 17;
	and.b32  	%r100, %r534, 1;
	add.s32 	%r535, %r533, %r100;
	selp.b32 	%r536, %r535, 0, %p17;
	shr.u32 	%r537, %r19, 17;
	and.b32  	%r101, %r537, 1;
	add.s32 	%r538, %r101, %r91;
	add.s32 	%r539, %r538, %r536;
	add.s32 	%r540, %r539, %r97;
	selp.b32 	%r102, %r98, 0, %p16;
	add.s32 	%r541, %r540, %r102;
	shr.u32 	%r542, %r21, 17;
	and.b32  	%r103, %r542, 1;
	add.s32 	%r543, %r541, %r103;
	selp.b32 	%r104, %r543, %r539, %p16;
	setp.eq.s32 	%p93, %r104, 3;
	mov.b64 	%rd592, 65536;
	@%p93 bra 	$L__BB0_49;
	shr.u64 	%rd282, %rd3, 16;
	and.b64  	%rd283, %rd282, 1;
	setp.eq.b64 	%p94, %rd283, 1;
	setp.eq.s32 	%p95, %r104, 2;
	selp.b64 	%rd284, 65536, 0, %p95;
	selp.b64 	%rd592, %rd284, 0, %p94;
$L__BB0_49:
	or.b64  	%rd65, %rd592, %rd62;
	add.s32 	%r544, %r95, %r100;
	shr.u32 	%r545, %r16, 18;
	and.b32  	%r105, %r545, 1;
	add.s32 	%r546, %r544, %r105;
	selp.b32 	%r547, %r546, 0, %p17;
	shr.u32 	%r548, %r19, 18;
	and.b32  	%r106, %r548, 1;
	add.s32 	%r549, %r106, %r96;
	add.s32 	%r550, %r549, %r547;
	add.s32 	%r551, %r550, %r102;
	selp.b32 	%r107, %r103, 0, %p16;
	add.s32 	%r552, %r551, %r107;
	shr.u32 	%r553, %r21, 18;
	and.b32  	%r108, %r553, 1;
	add.s32 	%r554, %r552, %r108;
	selp.b32 	%r109, %r554, %r550, %p16;
	setp.eq.s32 	%p98, %r109, 3;
	mov.b64 	%rd593, 131072;
	@%p98 bra 	$L__BB0_51;
	shr.u64 	%rd286, %rd3, 17;
	and.b64  	%rd287, %rd286, 1;
	setp.eq.b64 	%p99, %rd287, 1;
	setp.eq.s32 	%p100, %r109, 2;
	selp.b64 	%rd288, 131072, 0, %p100;
	selp.b64 	%rd593, %rd288, 0, %p99;
$L__BB0_51:
	or.b64  	%rd68, %rd593, %rd65;
	add.s32 	%r555, %r100, %r105;
	shr.u32 	%r556, %r16, 19;
	and.b32  	%r110, %r556, 1;
	add.s32 	%r557, %r555, %r110;
	selp.b32 	%r558, %r557, 0, %p17;
	shr.u32 	%r559, %r19, 19;
	and.b32  	%r111, %r559, 1;
	add.s32 	%r560, %r111, %r101;
	add.s32 	%r561, %r560, %r558;
	add.s32 	%r562, %r561, %r107;
	selp.b32 	%r112, %r108, 0, %p16;
	add.s32 	%r563, %r562, %r112;
	shr.u32 	%r564, %r21, 19;
	and.b32  	%r113, %r564, 1;
	add.s32 	%r565, %r563, %r113;
	selp.b32 	%r114, %r565, %r561, %p16;
	setp.eq.s32 	%p103, %r114, 3;
	mov.b64 	%rd594, 262144;
	@%p103 bra 	$L__BB0_53;
	shr.u64 	%rd290, %rd3, 18;
	and.b64  	%rd291, %rd290, 1;
	setp.eq.b64 	%p104, %rd291, 1;
	setp.eq.s32 	%p105, %r114, 2;
	selp.b64 	%rd292, 262144, 0, %p105;
	selp.b64 	%rd594, %rd292, 0, %p104;
$L__BB0_53:
	or.b64  	%rd71, %rd594, %rd68;
	add.s32 	%r566, %r105, %r110;
	shr.u32 	%r567, %r16, 20;
	and.b32  	%r115, %r567, 1;
	add.s32 	%r568, %r566, %r115;
	selp.b32 	%r569, %r568, 0, %p17;
	shr.u32 	%r570, %r19, 20;
	and.b32  	%r116, %r570, 1;
	add.s32 	%r571, %r116, %r106;
	add.s32 	%r572, %r571, %r569;
	add.s32 	%r573, %r572, %r112;
	selp.b32 	%r117, %r113, 0, %p16;
	add.s32 	%r574, %r573, %r117;
	shr.u32 	%r575, %r21, 20;
	and.b32  	%r118, %r575, 1;
	add.s32 	%r576, %r574, %r118;
	selp.b32 	%r119, %r576, %r572, %p16;
	setp.eq.s32 	%p108, %r119, 3;
	mov.b64 	%rd595, 524288;
	@%p108 bra 	$L__BB0_55;
	shr.u64 	%rd294, %rd3, 19;
	and.b64  	%rd295, %rd294, 1;
	setp.eq.b64 	%p109, %rd295, 1;
	setp.eq.s32 	%p110, %r119, 2;
	selp.b64 	%rd296, 524288, 0, %p110;
	selp.b64 	%rd595, %rd296, 0, %p109;
$L__BB0_55:
	or.b64  	%rd74, %rd595, %rd71;
	add.s32 	%r577, %r110, %r115;
	shr.u32 	%r578, %r16, 21;
	and.b32  	%r120, %r578, 1;
	add.s32 	%r579, %r577, %r120;
	selp.b32 	%r580, %r579, 0, %p17;
	shr.u32 	%r581, %r19, 21;
	and.b32  	%r121, %r581, 1;
	add.s32 	%r582, %r121, %r111;
	add.s32 	%r583, %r582, %r580;
	add.s32 	%r584, %r583, %r117;
	selp.b32 	%r122, %r118, 0, %p16;
	add.s32 	%r585, %r584, %r122;
	shr.u32 	%r586, %r21, 21;
	and.b32  	%r123, %r586, 1;
	add.s32 	%r587, %r585, %r123;
	selp.b32 	%r124, %r587, %r583, %p16;
	setp.eq.s32 	%p113, %r124, 3;
	mov.b64 	%rd596, 1048576;
	@%p113 bra 	$L__BB0_57;
	shr.u64 	%rd298, %rd3, 20;
	and.b64  	%rd299, %rd298, 1;
	setp.eq.b64 	%p114, %rd299, 1;
	setp.eq.s32 	%p115, %r124, 2;
	selp.b64 	%rd300, 1048576, 0, %p115;
	selp.b64 	%rd596, %rd300, 0, %p114;
$L__BB0_57:
	or.b64  	%rd77, %rd596, %rd74;
	add.s32 	%r588, %r115, %r120;
	shr.u32 	%r589, %r16, 22;
	and.b32  	%r125, %r589, 1;
	add.s32 	%r590, %r588, %r125;
	selp.b32 	%r591, %r590, 0, %p17;
	shr.u32 	%r592, %r19, 22;
	and.b32  	%r126, %r592, 1;
	add.s32 	%r593, %r126, %r116;
	add.s32 	%r594, %r593, %r591;
	add.s32 	%r595, %r594, %r122;
	selp.b32 	%r127, %r123, 0, %p16;
	add.s32 	%r596, %r595, %r127;
	shr.u32 	%r597, %r21, 22;
	and.b32  	%r128, %r597, 1;
	add.s32 	%r598, %r596, %r128;
	selp.b32 	%r129, %r598, %r594, %p16;
	setp.eq.s32 	%p118, %r129, 3;
	mov.b64 	%rd597, 2097152;
	@%p118 bra 	$L__BB0_59;
	shr.u64 	%rd302, %rd3, 21;
	and.b64  	%rd303, %rd302, 1;
	setp.eq.b64 	%p119, %rd303, 1;
	setp.eq.s32 	%p120, %r129, 2;
	selp.b64 	%rd304, 2097152, 0, %p120;
	selp.b64 	%rd597, %rd304, 0, %p119;
$L__BB0_59:
	or.b64  	%rd80, %rd597, %rd77;
	add.s32 	%r599, %r120, %r125;
	shr.u32 	%r600, %r16, 23;
	and.b32  	%r130, %r600, 1;
	add.s32 	%r601, %r599, %r130;
	selp.b32 	%r602, %r601, 0, %p17;
	shr.u32 	%r603, %r19, 23;
	and.b32  	%r131, %r603, 1;
	add.s32 	%r604, %r131, %r121;
	add.s32 	%r605, %r604, %r602;
	add.s32 	%r606, %r605, %r127;
	selp.b32 	%r132, %r128, 0, %p16;
	add.s32 	%r607, %r606, %r132;
	shr.u32 	%r608, %r21, 23;
	and.b32  	%r133, %r608, 1;
	add.s32 	%r609, %r607, %r133;
	selp.b32 	%r134, %r609, %r605, %p16;
	setp.eq.s32 	%p123, %r134, 3;
	mov.b64 	%rd598, 4194304;
	@%p123 bra 	$L__BB0_61;
	shr.u64 	%rd306, %rd3, 22;
	and.b64  	%rd307, %rd306, 1;
	setp.eq.b64 	%p124, %rd307, 1;
	setp.eq.s32 	%p125, %r134, 2;
	selp.b64 	%rd308, 4194304, 0, %p125;
	selp.b64 	%rd598, %rd308, 0, %p124;
$L__BB0_61:
	or.b64  	%rd83, %rd598, %rd80;
	add.s32 	%r610, %r125, %r130;
	shr.u32 	%r611, %r16, 24;
	and.b32  	%r135, %r611, 1;
	add.s32 	%r612, %r610, %r135;
	selp.b32 	%r613, %r612, 0, %p17;
	shr.u32 	%r614, %r19, 24;
	and.b32  	%r136, %r614, 1;
	add.s32 	%r615, %r136, %r126;
	add.s32 	%r616, %r615, %r613;
	add.s32 	%r617, %r616, %r132;
	selp.b32 	%r137, %r133, 0, %p16;
	add.s32 	%r618, %r617, %r137;
	shr.u32 	%r619, %r21, 24;
	and.b32  	%r138, %r619, 1;
	add.s32 	%r620, %r618, %r138;
	selp.b32 	%r139, %r620, %r616, %p16;
	setp.eq.s32 	%p128, %r139, 3;
	mov.b64 	%rd599, 8388608;
	@%p128 bra 	$L__BB0_63;
	shr.u64 	%rd310, %rd3, 23;
	and.b64  	%rd311, %rd310, 1;
	setp.eq.b64 	%p129, %rd311, 1;
	setp.eq.s32 	%p130, %r139, 2;
	selp.b64 	%rd312, 8388608, 0, %p130;
	selp.b64 	%rd599, %rd312, 0, %p129;
$L__BB0_63:
	or.b64  	%rd86, %rd599, %rd83;
	add.s32 	%r621, %r130, %r135;
	shr.u32 	%r622, %r16, 25;
	and.b32  	%r140, %r622, 1;
	add.s32 	%r623, %r621, %r140;
	selp.b32 	%r624, %r623, 0, %p17;
	shr.u32 	%r625, %r19, 25;
	and.b32  	%r141, %r625, 1;
	add.s32 	%r626, %r141, %r131;
	add.s32 	%r627, %r626, %r624;
	add.s32 	%r628, %r627, %r137;
	selp.b32 	%r142, %r138, 0, %p16;
	add.s32 	%r629, %r628, %r142;
	shr.u32 	%r630, %r21, 25;
	and.b32  	%r143, %r630, 1;
	add.s32 	%r631, %r629, %r143;
	selp.b32 	%r144, %r631, %r627, %p16;
	setp.eq.s32 	%p133, %r144, 3;
	mov.b64 	%rd600, 16777216;
	@%p133 bra 	$L__BB0_65;
	shr.u64 	%rd314, %rd3, 24;
	and.b64  	%rd315, %rd314, 1;
	setp.eq.b64 	%p134, %rd315, 1;
	setp.eq.s32 	%p135, %r144, 2;
	selp.b64 	%rd316, 16777216, 0, %p135;
	selp.b64 	%rd600, %rd316, 0, %p134;
$L__BB0_65:
	or.b64  	%rd89, %rd600, %rd86;
	add.s32 	%r632, %r135, %r140;
	shr.u32 	%r633, %r16, 26;
	and.b32  	%r145, %r633, 1;
	add.s32 	%r634, %r632, %r145;
	selp.b32 	%r635, %r634, 0, %p17;
	shr.u32 	%r636, %r19, 26;
	and.b32  	%r146, %r636, 1;
	add.s32 	%r637, %r146, %r136;
	add.s32 	%r638, %r637, %r635;
	add.s32 	%r639, %r638, %r142;
	selp.b32 	%r147, %r143, 0, %p16;
	add.s32 	%r640, %r639, %r147;
	shr.u32 	%r641, %r21, 26;
	and.b32  	%r148, %r641, 1;
	add.s32 	%r642, %r640, %r148;
	selp.b32 	%r149, %r642, %r638, %p16;
	setp.eq.s32 	%p138, %r149, 3;
	mov.b64 	%rd601, 33554432;
	@%p138 bra 	$L__BB0_67;
	shr.u64 	%rd318, %rd3, 25;
	and.b64  	%rd319, %rd318, 1;
	setp.eq.b64 	%p139, %rd319, 1;
	setp.eq.s32 	%p140, %r149, 2;
	selp.b64 	%rd320, 33554432, 0, %p140;
	selp.b64 	%rd601, %rd320, 0, %p139;
$L__BB0_67:
	or.b64  	%rd92, %rd601, %rd89;
	add.s32 	%r643, %r140, %r145;
	shr.u32 	%r644, %r16, 27;
	and.b32  	%r150, %r644, 1;
	add.s32 	%r645, %r643, %r150;
	selp.b32 	%r646, %r645, 0, %p17;
	shr.u32 	%r647, %r19, 27;
	and.b32  	%r151, %r647, 1;
	add.s32 	%r648, %r151, %r141;
	add.s32 	%r649, %r648, %r646;
	add.s32 	%r650, %r649, %r147;
	selp.b32 	%r152, %r148, 0, %p16;
	add.s32 	%r651, %r650, %r152;
	shr.u32 	%r652, %r21, 27;
	and.b32  	%r153, %r652, 1;
	add.s32 	%r653, %r651, %r153;
	selp.b32 	%r154, %r653, %r649, %p16;
	setp.eq.s32 	%p143, %r154, 3;
	mov.b64 	%rd602, 67108864;
	@%p143 bra 	$L__BB0_69;
	shr.u64 	%rd322, %rd3, 26;
	and.b64  	%rd323, %rd322, 1;
	setp.eq.b64 	%p144, %rd323, 1;
	setp.eq.s32 	%p145, %r154, 2;
	selp.b64 	%rd324, 67108864, 0, %p145;
	selp.b64 	%rd602, %rd324, 0, %p144;
$L__BB0_69:
	or.b64  	%rd95, %rd602, %rd92;
	add.s32 	%r654, %r145, %r150;
	shr.u32 	%r655, %r16, 28;
	and.b32  	%r155, %r655, 1;
	add.s32 	%r656, %r654, %r155;
	selp.b32 	%r657, %r656, 0, %p17;
	shr.u32 	%r658, %r19, 28;
	and.b32  	%r156, %r658, 1;
	add.s32 	%r659, %r156, %r146;
	add.s32 	%r660, %r659, %r657;
	add.s32 	%r661, %r660, %r152;
	selp.b32 	%r157, %r153, 0, %p16;
	add.s32 	%r662, %r661, %r157;
	shr.u32 	%r663, %r21, 28;
	and.b32  	%r158, %r663, 1;
	add.s32 	%r664, %r662, %r158;
	selp.b32 	%r159, %r664, %r660, %p16;
	setp.eq.s32 	%p148, %r159, 3;
	mov.b64 	%rd603, 134217728;
	@%p148 bra 	$L__BB0_71;
	shr.u64 	%rd326, %rd3, 27;
	and.b64  	%rd327, %rd326, 1;
	setp.eq.b64 	%p149, %rd327, 1;
	setp.eq.s32 	%p150, %r159, 2;
	selp.b64 	%rd328, 134217728, 0, %p150;
	selp.b64 	%rd603, %rd328, 0, %p149;
$L__BB0_71:
	or.b64  	%rd98, %rd603, %rd95;
	add.s32 	%r665, %r150, %r155;
	shr.u32 	%r666, %r16, 29;
	and.b32  	%r160, %r666, 1;
	add.s32 	%r667, %r665, %r160;
	selp.b32 	%r668, %r667, 0, %p17;
	shr.u32 	%r669, %r19, 29;
	and.b32  	%r161, %r669, 1;
	add.s32 	%r670, %r161, %r151;
	add.s32 	%r671, %r670, %r668;
	add.s32 	%r672, %r671, %r157;
	selp.b32 	%r162, %r158, 0, %p16;
	add.s32 	%r673, %r672, %r162;
	shr.u32 	%r674, %r21, 29;
	and.b32  	%r163, %r674, 1;
	add.s32 	%r675, %r673, %r163;
	selp.b32 	%r164, %r675, %r671, %p16;
	setp.eq.s32 	%p153, %r164, 3;
	mov.b64 	%rd604, 268435456;
	@%p153 bra 	$L__BB0_73;
	shr.u64 	%rd330, %rd3, 28;
	and.b64  	%rd331, %rd330, 1;
	setp.eq.b64 	%p154, %rd331, 1;
	setp.eq.s32 	%p155, %r164, 2;
	selp.b64 	%rd332, 268435456, 0, %p155;
	selp.b64 	%rd604, %rd332, 0, %p154;
$L__BB0_73:
	or.b64  	%rd101, %rd604, %rd98;
	add.s32 	%r676, %r155, %r160;
	shr.u32 	%r677, %r16, 30;
	and.b32  	%r165, %r677, 1;
	add.s32 	%r678, %r676, %r165;
	selp.b32 	%r679, %r678, 0, %p17;
	shr.u32 	%r680, %r19, 30;
	and.b32  	%r166, %r680, 1;
	add.s32 	%r681, %r166, %r156;
	add.s32 	%r682, %r681, %r679;
	add.s32 	%r683, %r682, %r162;
	selp.b32 	%r167, %r163, 0, %p16;
	add.s32 	%r684, %r683, %r167;
	shr.u32 	%r685, %r21, 30;
	and.b32  	%r168, %r685, 1;
	add.s32 	%r686, %r684, %r168;
	selp.b32 	%r169, %r686, %r682, %p16;
	setp.eq.s32 	%p158, %r169, 3;
	mov.b64 	%rd605, 536870912;
	@%p158 bra 	$L__BB0_75;
	shr.u64 	%rd334, %rd3, 29;
	and.b64  	%rd335, %rd334, 1;
	setp.eq.b64 	%p159, %rd335, 1;
	setp.eq.s32 	%p160, %r169, 2;
	selp.b64 	%rd336, 536870912, 0, %p160;
	selp.b64 	%rd605, %rd336, 0, %p159;
$L__BB0_75:
	or.b64  	%rd104, %rd605, %rd101;
	add.s32 	%r687, %r160, %r165;
	shr.u32 	%r170, %r16, 31;
	add.s32 	%r688, %r687, %r170;
	selp.b32 	%r689, %r688, 0, %p17;
	shr.u32 	%r171, %r19, 31;
	add.s32 	%r690, %r171, %r161;
	add.s32 	%r691, %r690, %r689;
	add.s32 	%r692, %r691, %r167;
	selp.b32 	%r172, %r168, 0, %p16;
	add.s32 	%r693, %r692, %r172;
	shr.u32 	%r173, %r21, 31;
	add.s32 	%r694, %r693, %r173;
	selp.b32 	%r174, %r694, %r691, %p16;
	setp.eq.s32 	%p163, %r174, 3;
	mov.b64 	%rd606, 1073741824;
	@%p163 bra 	$L__BB0_77;
	shr.u64 	%rd338, %rd3, 30;
	and.b64  	%rd339, %rd338, 1;
	setp.eq.b64 	%p164, %rd339, 1;
	setp.eq.s32 	%p165, %r174, 2;
	selp.b64 	%rd340, 1073741824, 0, %p165;
	selp.b64 	%rd606, %rd340, 0, %p164;
$L__BB0_77:
	or.b64  	%rd107, %rd606, %rd104;
	add.s32 	%r695, %r165, %r170;
	{ .reg .b32 tmp; mov.b64 {tmp, %r696}, %rd571; }
	and.b32  	%r175, %r696, 1;
	add.s32 	%r697, %r695, %r175;
	selp.b32 	%r698, %r697, 0, %p17;
	{ .reg .b32 tmp; mov.b64 {tmp, %r699}, %rd3; }
	and.b32  	%r176, %r699, 1;
	add.s32 	%r700, %r176, %r166;
	add.s32 	%r701, %r700, %r698;
	add.s32 	%r702, %r701, %r172;
	selp.b32 	%r177, %r173, 0, %p16;
	add.s32 	%r703, %r702, %r177;
	{ .reg .b32 tmp; mov.b64 {tmp, %r704}, %rd574; }
	and.b32  	%r178, %r704, 1;
	add.s32 	%r705, %r703, %r178;
	selp.b32 	%r179, %r705, %r701, %p16;
	setp.eq.s32 	%p168, %r179, 3;
	mov.b64 	%rd607, 2147483648;
	@%p168 bra 	$L__BB0_79;
	shr.u64 	%rd342, %rd3, 31;
	and.b64  	%rd343, %rd342, 1;
	setp.eq.b64 	%p169, %rd343, 1;
	setp.eq.s32 	%p170, %r179, 2;
	selp.b64 	%rd344, 2147483648, 0, %p170;
	selp.b64 	%rd607, %rd344, 0, %p169;
$L__BB0_79:
	or.b64  	%rd110, %rd607, %rd107;
	add.s32 	%r706, %r170, %r175;
	shr.u64 	%rd346, %rd571, 33;
	cvt.u32.u64 	%r707, %rd346;
	and.b32  	%r180, %r707, 1;
	add.s32 	%r708, %r706, %r180;
	selp.b32 	%r709, %r708, 0, %p17;
	shr.u64 	%rd347, %rd3, 33;
	cvt.u32.u64 	%r710, %rd347;
	and.b32  	%r181, %r710, 1;
	add.s32 	%r711, %r181, %r171;
	add.s32 	%r712, %r711, %r709;
	add.s32 	%r713, %r712, %r177;
	selp.b32 	%r182, %r178, 0, %p16;
	add.s32 	%r714, %r713, %r182;
	shr.u64 	%rd348, %rd574, 33;
	cvt.u32.u64 	%r715, %rd348;
	and.b32  	%r183, %r715, 1;
	add.s32 	%r716, %r714, %r183;
	selp.b32 	%r184, %r716, %r712, %p16;
	setp.eq.s32 	%p173, %r184, 3;
	mov.b64 	%rd608, 4294967296;
	@%p173 bra 	$L__BB0_81;
	shr.u64 	%rd349, %rd3, 32;
	and.b64  	%rd350, %rd349, 1;
	setp.eq.b64 	%p174, %rd350, 1;
	setp.eq.s32 	%p175, %r184, 2;
	selp.b64 	%rd351, 4294967296, 0, %p175;
	selp.b64 	%rd608, %rd351, 0, %p174;
$L__BB0_81:
	or.b64  	%rd113, %rd608, %rd110;
	add.s32 	%r717, %r175, %r180;
	shr.u64 	%rd353, %rd571, 34;
	cvt.u32.u64 	%r718, %rd353;
	and.b32  	%r185, %r718, 1;
	add.s32 	%r719, %r717, %r185;
	selp.b32 	%r720, %r719, 0, %p17;
	shr.u64 	%rd354, %rd3, 34;
	cvt.u32.u64 	%r721, %rd354;
	and.b32  	%r186, %r721, 1;
	add.s32 	%r722, %r186, %r176;
	add.s32 	%r723, %r722, %r720;
	add.s32 	%r724, %r723, %r182;
	selp.b32 	%r187, %r183, 0, %p16;
	add.s32 	%r725, %r724, %r187;
	shr.u64 	%rd355, %rd574, 34;
	cvt.u32.u64 	%r726, %rd355;
	and.b32  	%r188, %r726, 1;
	add.s32 	%r727, %r725, %r188;
	selp.b32 	%r189, %r727, %r723, %p16;
	setp.eq.s32 	%p178, %r189, 3;
	mov.b64 	%rd609, 8589934592;
	@%p178 bra 	$L__BB0_83;
	and.b64  	%rd357, %rd347, 1;
	setp.eq.b64 	%p179, %rd357, 1;
	setp.eq.s32 	%p180, %r189, 2;
	selp.b64 	%rd358, 8589934592, 0, %p180;
	selp.b64 	%rd609, %rd358, 0, %p179;
$L__BB0_83:
	or.b64  	%rd116, %rd609, %rd113;
	add.s32 	%r728, %r180, %r185;
	shr.u64 	%rd360, %rd571, 35;
	cvt.u32.u64 	%r729, %rd360;
	and.b32  	%r190, %r729, 1;
	add.s32 	%r730, %r728, %r190;
	selp.b32 	%r731, %r730, 0, %p17;
	shr.u64 	%rd361, %rd3, 35;
	cvt.u32.u64 	%r732, %rd361;
	and.b32  	%r191, %r732, 1;
	add.s32 	%r733, %r191, %r181;
	add.s32 	%r734, %r733, %r731;
	add.s32 	%r735, %r734, %r187;
	selp.b32 	%r192, %r188, 0, %p16;
	add.s32 	%r736, %r735, %r192;
	shr.u64 	%rd362, %rd574, 35;
	cvt.u32.u64 	%r737, %rd362;
	and.b32  	%r193, %r737, 1;
	add.s32 	%r738, %r736, %r193;
	selp.b32 	%r194, %r738, %r734, %p16;
	setp.eq.s32 	%p183, %r194, 3;
	mov.b64 	%rd610, 17179869184;
	@%p183 bra 	$L__BB0_85;
	and.b64  	%rd364, %rd354, 1;
	setp.eq.b64 	%p184, %rd364, 1;
	setp.eq.s32 	%p185, %r194, 2;
	selp.b64 	%rd365, 17179869184, 0, %p185;
	selp.b64 	%rd610, %rd365, 0, %p184;
$L__BB0_85:
	or.b64  	%rd119, %rd610, %rd116;
	add.s32 	%r739, %r185, %r190;
	shr.u64 	%rd367, %rd571, 36;
	cvt.u32.u64 	%r740, %rd367;
	and.b32  	%r195, %r740, 1;
	add.s32 	%r741, %r739, %r195;
	selp.b32 	%r742, %r741, 0, %p17;
	shr.u64 	%rd368, %rd3, 36;
	cvt.u32.u64 	%r743, %rd368;
	and.b32  	%r196, %r743, 1;
	add.s32 	%r744, %r196, %r186;
	add.s32 	%r745, %r744, %r742;
	add.s32 	%r746, %r745, %r192;
	selp.b32 	%r197, %r193, 0, %p16;
	add.s32 	%r747, %r746, %r197;
	shr.u64 	%rd369, %rd574, 36;
	cvt.u32.u64 	%r748, %rd369;
	and.b32  	%r198, %r748, 1;
	add.s32 	%r749, %r747, %r198;
	selp.b32 	%r199, %r749, %r745, %p16;
	setp.eq.s32 	%p188, %r199, 3;
	mov.b64 	%rd611, 34359738368;
	@%p188 bra 	$L__BB0_87;
	and.b64  	%rd371, %rd361, 1;
	setp.eq.b64 	%p189, %rd371, 1;
	setp.eq.s32 	%p190, %r199, 2;
	selp.b64 	%rd372, 34359738368, 0, %p190;
	selp.b64 	%rd611, %rd372, 0, %p189;
$L__BB0_87:
	or.b64  	%rd122, %rd611, %rd119;
	add.s32 	%r750, %r190, %r195;
	shr.u64 	%rd374, %rd571, 37;
	cvt.u32.u64 	%r751, %rd374;
	and.b32  	%r200, %r751, 1;
	add.s32 	%r752, %r750, %r200;
	selp.b32 	%r753, %r752, 0, %p17;
	shr.u64 	%rd375, %rd3, 37;
	cvt.u32.u64 	%r754, %rd375;
	and.b32  	%r201, %r754, 1;
	add.s32 	%r755, %r201, %r191;
	add.s32 	%r756, %r755, %r753;
	add.s32 	%r757, %r756, %r197;
	selp.b32 	%r202, %r198, 0, %p16;
	add.s32 	%r758, %r757, %r202;
	shr.u64 	%rd376, %rd574, 37;
	cvt.u32.u64 	%r759, %rd376;
	and.b32  	%r203, %r759, 1;
	add.s32 	%r760, %r758, %r203;
	selp.b32 	%r204, %r760, %r756, %p16;
	setp.eq.s32 	%p193, %r204, 3;
	mov.b64 	%rd612, 68719476736;
	@%p193 bra 	$L__BB0_89;
	and.b64  	%rd378, %rd368, 1;
	setp.eq.b64 	%p194, %rd378, 1;
	setp.eq.s32 	%p195, %r204, 2;
	selp.b64 	%rd379, 68719476736, 0, %p195;
	selp.b64 	%rd612, %rd379, 0, %p194;
$L__BB0_89:
	or.b64  	%rd125, %rd612, %rd122;
	add.s32 	%r761, %r195, %r200;
	shr.u64 	%rd381, %rd571, 38;
	cvt.u32.u64 	%r762, %rd381;
	and.b32  	%r205, %r762, 1;
	add.s32 	%r763, %r761, %r205;
	selp.b32 	%r764, %r763, 0, %p17;
	shr.u64 	%rd382, %rd3, 38;
	cvt.u32.u64 	%r765, %rd382;
	and.b32  	%r206, %r765, 1;
	add.s32 	%r766, %r206, %r196;
	add.s32 	%r767, %r766, %r764;
	add.s32 	%r768, %r767, %r202;
	selp.b32 	%r207, %r203, 0, %p16;
	add.s32 	%r769, %r768, %r207;
	shr.u64 	%rd383, %rd574, 38;
	cvt.u32.u64 	%r770, %rd383;
	and.b32  	%r208, %r770, 1;
	add.s32 	%r771, %r769, %r208;
	selp.b32 	%r209, %r771, %r767, %p16;
	setp.eq.s32 	%p198, %r209, 3;
	mov.b64 	%rd613, 137438953472;
	@%p198 bra 	$L__BB0_91;
	and.b64  	%rd385, %rd375, 1;
	setp.eq.b64 	%p199, %rd385, 1;
	setp.eq.s32 	%p200, %r209, 2;
	selp.b64 	%rd386, 137438953472, 0, %p200;
	selp.b64 	%rd613, %rd386, 0, %p199;
$L__BB0_91:
	or.b64  	%rd128, %rd613, %rd125;
	add.s32 	%r772, %r200, %r205;
	shr.u64 	%rd388, %rd571, 39;
	cvt.u32.u64 	%r773, %rd388;
	and.b32  	%r210, %r773, 1;
	add.s32 	%r774, %r772, %r210;
	selp.b32 	%r775, %r774, 0, %p17;
	shr.u64 	%rd389, %rd3, 39;
	cvt.u32.u64 	%r776, %rd389;
	and.b32  	%r211, %r776, 1;
	add.s32 	%r777, %r211, %r201;
	add.s32 	%r778, %r777, %r775;
	add.s32 	%r779, %r778, %r207;
	selp.b32 	%r212, %r208, 0, %p16;
	add.s32 	%r780, %r779, %r212;
	shr.u64 	%rd390, %rd574, 39;
	cvt.u32.u64 	%r781, %rd390;
	and.b32  	%r213, %r781, 1;
	add.s32 	%r782, %r780, %r213;
	selp.b32 	%r214, %r782, %r778, %p16;
	setp.eq.s32 	%p203, %r214, 3;
	mov.b64 	%rd614, 274877906944;
	@%p203 bra 	$L__BB0_93;
	and.b64  	%rd392, %rd382, 1;
	setp.eq.b64 	%p204, %rd392, 1;
	setp.eq.s32 	%p205, %r214, 2;
	selp.b64 	%rd393, 274877906944, 0, %p205;
	selp.b64 	%rd614, %rd393, 0, %p204;
$L__BB0_93:
	or.b64  	%rd131, %rd614, %rd128;
	add.s32 	%r783, %r205, %r210;
	shr.u64 	%rd395, %rd571, 40;
	cvt.u32.u64 	%r784, %rd395;
	and.b32  	%r215, %r784, 1;
	add.s32 	%r785, %r783, %r215;
	selp.b32 	%r786, %r785, 0, %p17;
	shr.u64 	%rd396, %rd3, 40;
	cvt.u32.u64 	%r787, %rd396;
	and.b32  	%r216, %r787, 1;
	add.s32 	%r788, %r216, %r206;
	add.s32 	%r789, %r788, %r786;
	add.s32 	%r790, %r789, %r212;
	selp.b32 	%r217, %r213, 0, %p16;
	add.s32 	%r791, %r790, %r217;
	shr.u64 	%rd397, %rd574, 40;
	cvt.u32.u64 	%r792, %rd397;
	and.b32  	%r218, %r792, 1;
	add.s32 	%r793, %r791, %r218;
	selp.b32 	%r219, %r793, %r789, %p16;
	setp.eq.s32 	%p208, %r219, 3;
	mov.b64 	%rd615, 549755813888;
	@%p208 bra 	$L__BB0_95;
	and.b64  	%rd399, %rd389, 1;
	setp.eq.b64 	%p209, %rd399, 1;
	setp.eq.s32 	%p210, %r219, 2;
	selp.b64 	%rd400, 549755813888, 0, %p210;
	selp.b64 	%rd615, %rd400, 0, %p209;
$L__BB0_95:
	or.b64  	%rd134, %rd615, %rd131;
	add.s32 	%r794, %r210, %r215;
	shr.u64 	%rd402, %rd571, 41;
	cvt.u32.u64 	%r795, %rd402;
	and.b32  	%r220, %r795, 1;
	add.s32 	%r796, %r794, %r220;
	selp.b32 	%r797, %r796, 0, %p17;
	shr.u64 	%rd403, %rd3, 41;
	cvt.u32.u64 	%r798, %rd403;
	and.b32  	%r221, %r798, 1;
	add.s32 	%r799, %r221, %r211;
	add.s32 	%r800, %r799, %r797;
	add.s32 	%r801, %r800, %r217;
	selp.b32 	%r222, %r218, 0, %p16;
	add.s32 	%r802, %r801, %r222;
	shr.u64 	%rd404, %rd574, 41;
	cvt.u32.u64 	%r803, %rd404;
	and.b32  	%r223, %r803, 1;
	add.s32 	%r804, %r802, %r223;
	selp.b32 	%r224, %r804, %r800, %p16;
	setp.eq.s32 	%p213, %r224, 3;
	mov.b64 	%rd616, 1099511627776;
	@%p213 bra 	$L__BB0_97;
	and.b64  	%rd406, %rd396, 1;
	setp.eq.b64 	%p214, %rd406, 1;
	setp.eq.s32 	%p215, %r224, 2;
	selp.b64 	%rd407, 1099511627776, 0, %p215;
	selp.b64 	%rd616, %rd407, 0, %p214;
$L__BB0_97:
	or.b64  	%rd137, %rd616, %rd134;
	add.s32 	%r805, %r215, %r220;
	shr.u64 	%rd409, %rd571, 42;
	cvt.u32.u64 	%r806, %rd409;
	and.b32  	%r225, %r806, 1;
	add.s32 	%r807, %r805, %r225;
	selp.b32 	%r808, %r807, 0, %p17;
	shr.u64 	%rd410, %rd3, 42;
	cvt.u32.u64 	%r809, %rd410;
	and.b32  	%r226, %r809, 1;
	add.s32 	%r810, %r226, %r216;
	add.s32 	%r811, %r810, %r808;
	add.s32 	%r812, %r811, %r222;
	selp.b32 	%r227, %r223, 0, %p16;
	add.s32 	%r813, %r812, %r227;
	shr.u64 	%rd411, %rd574, 42;
	cvt.u32.u64 	%r814, %rd411;
	and.b32  	%r228, %r814, 1;
	add.s32 	%r815, %r813, %r228;
	selp.b32 	%r229, %r815, %r811, %p16;
	setp.eq.s32 	%p218, %r229, 3;
	mov.b64 	%rd617, 2199023255552;
	@%p218 bra 	$L__BB0_99;
	and.b64  	%rd413, %rd403, 1;
	setp.eq.b64 	%p219, %rd413, 1;
	setp.eq.s32 	%p220, %r229, 2;
	selp.b64 	%rd414, 2199023255552, 0, %p220;
	selp.b64 	%rd617, %rd414, 0, %p219;
$L__BB0_99:
	or.b64  	%rd140, %rd617, %rd137;
	add.s32 	%r816, %r220, %r225;
	shr.u64 	%rd416, %rd571, 43;
	cvt.u32.u64 	%r817, %rd416;
	and.b32  	%r230, %r817, 1;
	add.s32 	%r818, %r816, %r230;
	selp.b32 	%r819, %r818, 0, %p17;
	shr.u64 	%rd417, %rd3, 43;
	cvt.u32.u64 	%r820, %rd417;
	and.b32  	%r231, %r820, 1;
	add.s32 	%r821, %r231, %r221;
	add.s32 	%r822, %r821, %r819;
	add.s32 	%r823, %r822, %r227;
	selp.b32 	%r232, %r228, 0, %p16;
	add.s32 	%r824, %r823, %r232;
	shr.u64 	%rd418, %rd574, 43;
	cvt.u32.u64 	%r825, %rd418;
	and.b32  	%r233, %r825, 1;
	add.s32 	%r826, %r824, %r233;
	selp.b32 	%r234, %r826, %r822, %p16;
	setp.eq.s32 	%p223, %r234, 3;
	mov.b64 	%rd618, 4398046511104;
	@%p223 bra 	$L__BB0_101;
	and.b64  	%rd420, %rd410, 1;
	setp.eq.b64 	%p224, %rd420, 1;
	setp.eq.s32 	%p225, %r234, 2;
	selp.b64 	%rd421, 4398046511104, 0, %p225;
	selp.b64 	%rd618, %rd421, 0, %p224;
$L__BB0_101:
	or.b64  	%rd143, %rd618, %rd140;
	add.s32 	%r827, %r225, %r230;
	shr.u64 	%rd423, %rd571, 44;
	cvt.u32.u64 	%r828, %rd423;
	and.b32  	%r235, %r828, 1;
	add.s32 	%r829, %r827, %r235;
	selp.b32 	%r830, %r829, 0, %p17;
	shr.u64 	%rd424, %rd3, 44;
	cvt.u32.u64 	%r831, %rd424;
	and.b32  	%r236, %r831, 1;
	add.s32 	%r832, %r236, %r226;
	add.s32 	%r833, %r832, %r830;
	add.s32 	%r834, %r833, %r232;
	selp.b32 	%r237, %r233, 0, %p16;
	add.s32 	%r835, %r834, %r237;
	shr.u64 	%rd425, %rd574, 44;
	cvt.u32.u64 	%r836, %rd425;
	and.b32  	%r238, %r836, 1;
	add.s32 	%r837, %r835, %r238;
	selp.b32 	%r239, %r837, %r833, %p16;
	setp.eq.s32 	%p228, %r239, 3;
	mov.b64 	%rd619, 8796093022208;
	@%p228 bra 	$L__BB0_103;
	and.b64  	%rd427, %rd417, 1;
	setp.eq.b64 	%p229, %rd427, 1;
	setp.eq.s32 	%p230, %r239, 2;
	selp.b64 	%rd428, 8796093022208, 0, %p230;
	selp.b64 	%rd619, %rd428, 0, %p229;
$L__BB0_103:
	or.b64  	%rd146, %rd619, %rd143;
	add.s32 	%r838, %r230, %r235;
	shr.u64 	%rd430, %rd571, 45;
	cvt.u32.u64 	%r839, %rd430;
	and.b32  	%r240, %r839, 1;
	add.s32 	%r840, %r838, %r240;
	selp.b32 	%r841, %r840, 0, %p17;
	shr.u64 	%rd431, %rd3, 45;
	cvt.u32.u64 	%r842, %rd431;
	and.b32  	%r241, %r842, 1;
	add.s32 	%r843, %r241, %r231;
	add.s32 	%r844, %r843, %r841;
	add.s32 	%r845, %r844, %r237;
	selp.b32 	%r242, %r238, 0, %p16;
	add.s32 	%r846, %r845, %r242;
	shr.u64 	%rd432, %rd574, 45;
	cvt.u32.u64 	%r847, %rd432;
	and.b32  	%r243, %r847, 1;
	add.s32 	%r848, %r846, %r243;
	selp.b32 	%r244, %r848, %r844, %p16;
	setp.eq.s32 	%p233, %r244, 3;
	mov.b64 	%rd620, 17592186044416;
	@%p233 bra 	$L__BB0_105;
	and.b64  	%rd434, %rd424, 1;
	setp.eq.b64 	%p234, %rd434, 1;
	setp.eq.s32 	%p235, %r244, 2;
	selp.b64 	%rd435, 17592186044416, 0, %p235;
	selp.b64 	%rd620, %rd435, 0, %p234;
$L__BB0_105:
	or.b64  	%rd149, %rd620, %rd146;
	add.s32 	%r849, %r235, %r240;
	shr.u64 	%rd437, %rd571, 46;
	cvt.u32.u64 	%r850, %rd437;
	and.b32  	%r245, %r850, 1;
	add.s32 	%r851, %r849, %r245;
	selp.b32 	%r852, %r851, 0, %p17;
	shr.u64 	%rd438, %rd3, 46;
	cvt.u32.u64 	%r853, %rd438;
	and.b32  	%r246, %r853, 1;
	add.s32 	%r854, %r246, %r236;
	add.s32 	%r855, %r854, %r852;
	add.s32 	%r856, %r855, %r242;
	selp.b32 	%r247, %r243, 0, %p16;
	add.s32 	%r857, %r856, %r247;
	shr.u64 	%rd439, %rd574, 46;
	cvt.u32.u64 	%r858, %rd439;
	and.b32  	%r248, %r858, 1;
	add.s32 	%r859, %r857, %r248;
	selp.b32 	%r249, %r859, %r855, %p16;
	setp.eq.s32 	%p238, %r249, 3;
	mov.b64 	%rd621, 35184372088832;
	@%p238 bra 	$L__BB0_107;
	and.b64  	%rd441, %rd431, 1;
	setp.eq.b64 	%p239, %rd441, 1;
	setp.eq.s32 	%p240, %r249, 2;
	selp.b64 	%rd442, 35184372088832, 0, %p240;
	selp.b64 	%rd621, %rd442, 0, %p239;
$L__BB0_107:
	or.b64  	%rd152, %rd621, %rd149;
	add.s32 	%r860, %r240, %r245;
	shr.u64 	%rd444, %rd571, 47;
	cvt.u32.u64 	%r861, %rd444;
	and.b32  	%r250, %r861, 1;
	add.s32 	%r862, %r860, %r250;
	selp.b32 	%r863, %r862, 0, %p17;
	shr.u64 	%rd445, %rd3, 47;
	cvt.u32.u64 	%r864, %rd445;
	and.b32  	%r251, %r864, 1;
	add.s32 	%r865, %r251, %r241;
	add.s32 	%r866, %r865, %r863;
	add.s32 	%r867, %r866, %r247;
	selp.b32 	%r252, %r248, 0, %p16;
	add.s32 	%r868, %r867, %r252;
	shr.u64 	%rd446, %rd574, 47;
	cvt.u32.u64 	%r869, %rd446;
	and.b32  	%r253, %r869, 1;
	add.s32 	%r870, %r868, %r253;
	selp.b32 	%r254, %r870, %r866, %p16;
	setp.eq.s32 	%p243, %r254, 3;
	mov.b64 	%rd622, 70368744177664;
	@%p243 bra 	$L__BB0_109;
	and.b64  	%rd448, %rd438, 1;
	setp.eq.b64 	%p244, %rd448, 1;
	setp.eq.s32 	%p245, %r254, 2;
	selp.b64 	%rd449, 70368744177664, 0, %p245;
	selp.b64 	%rd622, %rd449, 0, %p244;
$L__BB0_109:
	or.b64  	%rd155, %rd622, %rd152;
	add.s32 	%r871, %r245, %r250;
	shr.u64 	%rd451, %rd571, 48;
	cvt.u32.u64 	%r872, %rd451;
	and.b32  	%r255, %r872, 1;
	add.s32 	%r873, %r871, %r255;
	selp.b32 	%r874, %r873, 0, %p17;
	shr.u64 	%rd452, %rd3, 48;
	cvt.u32.u64 	%r875, %rd452;
	and.b32  	%r256, %r875, 1;
	add.s32 	%r876, %r256, %r246;
	add.s32 	%r877, %r876, %r874;
	add.s32 	%r878, %r877, %r252;
	selp.b32 	%r257, %r253, 0, %p16;
	add.s32 	%r879, %r878, %r257;
	shr.u64 	%rd453, %rd574, 48;
	cvt.u32.u64 	%r880, %rd453;
	and.b32  	%r258, %r880, 1;
	add.s32 	%r881, %r879, %r258;
	selp.b32 	%r259, %r881, %r877, %p16;
	setp.eq.s32 	%p248, %r259, 3;
	mov.b64 	%rd623, 140737488355328;
	@%p248 bra 	$L__BB0_111;
	and.b64  	%rd455, %rd445, 1;
	setp.eq.b64 	%p249, %rd455, 1;
	setp.eq.s32 	%p250, %r259, 2;
	selp.b64 	%rd456, 140737488355328, 0, %p250;
	selp.b64 	%rd623, %rd456, 0, %p249;
$L__BB0_111:
	or.b64  	%rd158, %rd623, %rd155;
	add.s32 	%r882, %r250, %r255;
	shr.u64 	%rd458, %rd571, 49;
	cvt.u32.u64 	%r883, %rd458;
	and.b32  	%r260, %r883, 1;
	add.s32 	%r884, %r882, %r260;
	selp.b32 	%r885, %r884, 0, %p17;
	shr.u64 	%rd459, %rd3, 49;
	cvt.u32.u64 	%r886, %rd459;
	and.b32  	%r261, %r886, 1;
	add.s32 	%r887, %r261, %r251;
	add.s32 	%r888, %r887, %r885;
	add.s32 	%r889, %r888, %r257;
	selp.b32 	%r262, %r258, 0, %p16;
	add.s32 	%r890, %r889, %r262;
	shr.u64 	%rd460, %rd574, 49;
	cvt.u32.u64 	%r891, %rd460;
	and.b32  	%r263, %r891, 1;
	add.s32 	%r892, %r890, %r263;
	selp.b32 	%r264, %r892, %r888, %p16;
	setp.eq.s32 	%p253, %r264, 3;
	mov.b64 	%rd624, 281474976710656;
	@%p253 bra 	$L__BB0_113;
	and.b64  	%rd462, %rd452, 1;
	setp.eq.b64 	%p254, %rd462, 1;
	setp.eq.s32 	%p255, %r264, 2;
	selp.b64 	%rd463, 281474976710656, 0, %p255;
	selp.b64 	%rd624, %rd463, 0, %p254;
$L__BB0_113:
	or.b64  	%rd161, %rd624, %rd158;
	add.s32 	%r893, %r255, %r260;
	shr.u64 	%rd465, %rd571, 50;
	cvt.u32.u64 	%r894, %rd465;
	and.b32  	%r265, %r894, 1;
	add.s32 	%r895, %r893, %r265;
	selp.b32 	%r896, %r895, 0, %p17;
	shr.u64 	%rd466, %rd3, 50;
	cvt.u32.u64 	%r897, %rd466;
	and.b32  	%r266, %r897, 1;
	add.s32 	%r898, %r266, %r256;
	add.s32 	%r899, %r898, %r896;
	add.s32 	%r900, %r899, %r262;
	selp.b32 	%r267, %r263, 0, %p16;
	add.s32 	%r901, %r900, %r267;
	shr.u64 	%rd467, %rd574, 50;
	cvt.u32.u64 	%r902, %rd467;
	and.b32  	%r268, %r902, 1;
	add.s32 	%r903, %r901, %r268;
	selp.b32 	%r269, %r903, %r899, %p16;
	setp.eq.s32 	%p258, %r269, 3;
	mov.b64 	%rd625, 562949953421312;
	@%p258 bra 	$L__BB0_115;
	and.b64  	%rd469, %rd459, 1;
	setp.eq.b64 	%p259, %rd469, 1;
	setp.eq.s32 	%p260, %r269, 2;
	selp.b64 	%rd470, 562949953421312, 0, %p260;
	selp.b64 	%rd625, %rd470, 0, %p259;
$L__BB0_115:
	or.b64  	%rd164, %rd625, %rd161;
	add.s32 	%r904, %r260, %r265;
	shr.u64 	%rd472, %rd571, 51;
	cvt.u32.u64 	%r905, %rd472;
	and.b32  	%r270, %r905, 1;
	add.s32 	%r906, %r904, %r270;
	selp.b32 	%r907, %r906, 0, %p17;
	shr.u64 	%rd473, %rd3, 51;
	cvt.u32.u64 	%r908, %rd473;
	and.b32  	%r271, %r908, 1;
	add.s32 	%r909, %r271, %r261;
	add.s32 	%r910, %r909, %r907;
	add.s32 	%r911, %r910, %r267;
	selp.b32 	%r272, %r268, 0, %p16;
	add.s32 	%r912, %r911, %r272;
	shr.u64 	%rd474, %rd574, 51;
	cvt.u32.u64 	%r913, %rd474;
	and.b32  	%r273, %r913, 1;
	add.s32 	%r914, %r912, %r273;
	selp.b32 	%r274, %r914, %r910, %p16;
	setp.eq.s32 	%p263, %r274, 3;
	mov.b64 	%rd626, 1125899906842624;
	@%p263 bra 	$L__BB0_117;
	and.b64  	%rd476, %rd466, 1;
	setp.eq.b64 	%p264, %rd476, 1;
	setp.eq.s32 	%p265, %r274, 2;
	selp.b64 	%rd477, 1125899906842624, 0, %p265;
	selp.b64 	%rd626, %rd477, 0, %p264;
$L__BB0_117:
	or.b64  	%rd167, %rd626, %rd164;
	add.s32 	%r915, %r265, %r270;
	shr.u64 	%rd479, %rd571, 52;
	cvt.u32.u64 	%r916, %rd479;
	and.b32  	%r275, %r916, 1;
	add.s32 	%r917, %r915, %r275;
	selp.b32 	%r918, %r917, 0, %p17;
	shr.u64 	%rd480, %rd3, 52;
	cvt.u32.u64 	%r919, %rd480;
	and.b32  	%r276, %r919, 1;
	add.s32 	%r920, %r276, %r266;
	add.s32 	%r921, %r920, %r918;
	add.s32 	%r922, %r921, %r272;
	selp.b32 	%r277, %r273, 0, %p16;
	add.s32 	%r923, %r922, %r277;
	shr.u64 	%rd481, %rd574, 52;
	cvt.u32.u64 	%r924, %rd481;
	and.b32  	%r278, %r924, 1;
	add.s32 	%r925, %r923, %r278;
	selp.b32 	%r279, %r925, %r921, %p16;
	setp.eq.s32 	%p268, %r279, 3;
	mov.b64 	%rd627, 2251799813685248;
	@%p268 bra 	$L__BB0_119;
	and.b64  	%rd483, %rd473, 1;
	setp.eq.b64 	%p269, %rd483, 1;
	setp.eq.s32 	%p270, %r279, 2;
	selp.b64 	%rd484, 2251799813685248, 0, %p270;
	selp.b64 	%rd627, %rd484, 0, %p269;
$L__BB0_119:
	or.b64  	%rd170, %rd627, %rd167;
	add.s32 	%r926, %r270, %r275;
	shr.u64 	%rd486, %rd571, 53;
	cvt.u32.u64 	%r927, %rd486;
	and.b32  	%r280, %r927, 1;
	add.s32 	%r928, %r926, %r280;
	selp.b32 	%r929, %r928, 0, %p17;
	shr.u64 	%rd487, %rd3, 53;
	cvt.u32.u64 	%r930, %rd487;
	and.b32  	%r281, %r930, 1;
	add.s32 	%r931, %r281, %r271;
	add.s32 	%r932, %r931, %r929;
	add.s32 	%r933, %r932, %r277;
	selp.b32 	%r282, %r278, 0, %p16;
	add.s32 	%r934, %r933, %r282;
	shr.u64 	%rd488, %rd574, 53;
	cvt.u32.u64 	%r935, %rd488;
	and.b32  	%r283, %r935, 1;
	add.s32 	%r936, %r934, %r283;
	selp.b32 	%r284, %r936, %r932, %p16;
	setp.eq.s32 	%p273, %r284, 3;
	mov.b64 	%rd628, 4503599627370496;
	@%p273 bra 	$L__BB0_121;
	and.b64  	%rd490, %rd480, 1;
	setp.eq.b64 	%p274, %rd490, 1;
	setp.eq.s32 	%p275, %r284, 2;
	selp.b64 	%rd491, 4503599627370496, 0, %p275;
	selp.b64 	%rd628, %rd491, 0, %p274;
$L__BB0_121:
	or.b64  	%rd173, %rd628, %rd170;
	add.s32 	%r937, %r275, %r280;
	shr.u64 	%rd493, %rd571, 54;
	cvt.u32.u64 	%r938, %rd493;
	and.b32  	%r285, %r938, 1;
	add.s32 	%r939, %r937, %r285;
	selp.b32 	%r940, %r939, 0, %p17;
	shr.u64 	%rd494, %rd3, 54;
	cvt.u32.u64 	%r941, %rd494;
	and.b32  	%r286, %r941, 1;
	add.s32 	%r942, %r286, %r276;
	add.s32 	%r943, %r942, %r940;
	add.s32 	%r944, %r943, %r282;
	selp.b32 	%r287, %r283, 0, %p16;
	add.s32 	%r945, %r944, %r287;
	shr.u64 	%rd495, %rd574, 54;
	cvt.u32.u64 	%r946, %rd495;
	and.b32  	%r288, %r946, 1;
	add.s32 	%r947, %r945, %r288;
	selp.b32 	%r289, %r947, %r943, %p16;
	setp.eq.s32 	%p278, %r289, 3;
	mov.b64 	%rd629, 9007199254740992;
	@%p278 bra 	$L__BB0_123;
	and.b64  	%rd497, %rd487, 1;
	setp.eq.b64 	%p279, %rd497, 1;
	setp.eq.s32 	%p280, %r289, 2;
	selp.b64 	%rd498, 9007199254740992, 0, %p280;
	selp.b64 	%rd629, %rd498, 0, %p279;
$L__BB0_123:
	or.b64  	%rd176, %rd629, %rd173;
	add.s32 	%r948, %r280, %r285;
	shr.u64 	%rd500, %rd571, 55;
	cvt.u32.u64 	%r949, %rd500;
	and.b32  	%r290, %r949, 1;
	add.s32 	%r950, %r948, %r290;
	selp.b32 	%r951, %r950, 0, %p17;
	shr.u64 	%rd501, %rd3, 55;
	cvt.u32.u64 	%r952, %rd501;
	and.b32  	%r291, %r952, 1;
	add.s32 	%r953, %r291, %r281;
	add.s32 	%r954, %r953, %r951;
	add.s32 	%r955, %r954, %r287;
	selp.b32 	%r292, %r288, 0, %p16;
	add.s32 	%r956, %r955, %r292;
	shr.u64 	%rd502, %rd574, 55;
	cvt.u32.u64 	%r957, %rd502;
	and.b32  	%r293, %r957, 1;
	add.s32 	%r958, %r956, %r293;
	selp.b32 	%r294, %r958, %r954, %p16;
	setp.eq.s32 	%p283, %r294, 3;
	mov.b64 	%rd630, 18014398509481984;
	@%p283 bra 	$L__BB0_125;
	and.b64  	%rd504, %rd494, 1;
	setp.eq.b64 	%p284, %rd504, 1;
	setp.eq.s32 	%p285, %r294, 2;
	selp.b64 	%rd505, 18014398509481984, 0, %p285;
	selp.b64 	%rd630, %rd505, 0, %p284;
$L__BB0_125:
	or.b64  	%rd179, %rd630, %rd176;
	add.s32 	%r959, %r285, %r290;
	shr.u64 	%rd507, %rd571, 56;
	cvt.u32.u64 	%r960, %rd507;
	and.b32  	%r295, %r960, 1;
	add.s32 	%r961, %r959, %r295;
	selp.b32 	%r962, %r961, 0, %p17;
	shr.u64 	%rd508, %rd3, 56;
	cvt.u32.u64 	%r963, %rd508;
	and.b32  	%r296, %r963, 1;
	add.s32 	%r964, %r296, %r286;
	add.s32 	%r965, %r964, %r962;
	add.s32 	%r966, %r965, %r292;
	selp.b32 	%r297, %r293, 0, %p16;
	add.s32 	%r967, %r966, %r297;
	shr.u64 	%rd509, %rd574, 56;
	cvt.u32.u64 	%r968, %rd509;
	and.b32  	%r298, %r968, 1;
	add.s32 	%r969, %r967, %r298;
	selp.b32 	%r299, %r969, %r965, %p16;
	setp.eq.s32 	%p288, %r299, 3;
	mov.b64 	%rd631, 36028797018963968;
	@%p288 bra 	$L__BB0_127;
	and.b64  	%rd511, %rd501, 1;
	setp.eq.b64 	%p289, %rd511, 1;
	setp.eq.s32 	%p290, %r299, 2;
	selp.b64 	%rd512, 36028797018963968, 0, %p290;
	selp.b64 	%rd631, %rd512, 0, %p289;
$L__BB0_127:
	or.b64  	%rd182, %rd631, %rd179;
	add.s32 	%r970, %r290, %r295;
	shr.u64 	%rd514, %rd571, 57;
	cvt.u32.u64 	%r971, %rd514;
	and.b32  	%r300, %r971, 1;
	add.s32 	%r972, %r970, %r300;
	selp.b32 	%r973, %r972, 0, %p17;
	shr.u64 	%rd515, %rd3, 57;
	cvt.u32.u64 	%r974, %rd515;
	and.b32  	%r301, %r974, 1;
	add.s32 	%r975, %r301, %r291;
	add.s32 	%r976, %r975, %r973;
	add.s32 	%r977, %r976, %r297;
	selp.b32 	%r302, %r298, 0, %p16;
	add.s32 	%r978, %r977, %r302;
	shr.u64 	%rd516, %rd574, 57;
	cvt.u32.u64 	%r979, %rd516;
	and.b32  	%r303, %r979, 1;
	add.s32 	%r980, %r978, %r303;
	selp.b32 	%r304, %r980, %r976, %p16;
	setp.eq.s32 	%p293, %r304, 3;
	mov.b64 	%rd632, 72057594037927936;
	@%p293 bra 	$L__BB0_129;
	and.b64  	%rd518, %rd508, 1;
	setp.eq.b64 	%p294, %rd518, 1;
	setp.eq.s32 	%p295, %r304, 2;
	selp.b64 	%rd519, 72057594037927936, 0, %p295;
	selp.b64 	%rd632, %rd519, 0, %p294;
$L__BB0_129:
	or.b64  	%rd185, %rd632, %rd182;
	add.s32 	%r981, %r295, %r300;
	shr.u64 	%rd521, %rd571, 58;
	cvt.u32.u64 	%r982, %rd521;
	and.b32  	%r305, %r982, 1;
	add.s32 	%r983, %r981, %r305;
	selp.b32 	%r984, %r983, 0, %p17;
	shr.u64 	%rd522, %rd3, 58;
	cvt.u32.u64 	%r985, %rd522;
	and.b32  	%r306, %r985, 1;
	add.s32 	%r986, %r306, %r296;
	add.s32 	%r987, %r986, %r984;
	add.s32 	%r988, %r987, %r302;
	selp.b32 	%r307, %r303, 0, %p16;
	add.s32 	%r989, %r988, %r307;
	shr.u64 	%rd523, %rd574, 58;
	cvt.u32.u64 	%r990, %rd523;
	and.b32  	%r308, %r990, 1;
	add.s32 	%r991, %r989, %r308;
	selp.b32 	%r309, %r991, %r987, %p16;
	setp.eq.s32 	%p298, %r309, 3;
	mov.b64 	%rd633, 144115188075855872;
	@%p298 bra 	$L__BB0_131;
	and.b64  	%rd525, %rd515, 1;
	setp.eq.b64 	%p299, %rd525, 1;
	setp.eq.s32 	%p300, %r309, 2;
	selp.b64 	%rd526, 144115188075855872, 0, %p300;
	selp.b64 	%rd633, %rd526, 0, %p299;
$L__BB0_131:
	or.b64  	%rd188, %rd633, %rd185;
	add.s32 	%r992, %r300, %r305;
	shr.u64 	%rd528, %rd571, 59;
	cvt.u32.u64 	%r993, %rd528;
	and.b32  	%r310, %r993, 1;
	add.s32 	%r994, %r992, %r310;
	selp.b32 	%r995, %r994, 0, %p17;
	shr.u64 	%rd529, %rd3, 59;
	cvt.u32.u64 	%r996, %rd529;
	and.b32  	%r311, %r996, 1;
	add.s32 	%r997, %r311, %r301;
	add.s32 	%r998, %r997, %r995;
	add.s32 	%r999, %r998, %r307;
	selp.b32 	%r312, %r308, 0, %p16;
	add.s32 	%r1000, %r999, %r312;
	shr.u64 	%rd530, %rd574, 59;
	cvt.u32.u64 	%r1001, %rd530;
	and.b32  	%r313, %r1001, 1;
	add.s32 	%r1002, %r1000, %r313;
	selp.b32 	%r314, %r1002, %r998, %p16;
	setp.eq.s32 	%p303, %r314, 3;
	mov.b64 	%rd634, 288230376151711744;
	@%p303 bra 	$L__BB0_133;
	and.b64  	%rd532, %rd522, 1;
	setp.eq.b64 	%p304, %rd532, 1;
	setp.eq.s32 	%p305, %r314, 2;
	selp.b64 	%rd533, 288230376151711744, 0, %p305;
	selp.b64 	%rd634, %rd533, 0, %p304;
$L__BB0_133:
	or.b64  	%rd191, %rd634, %rd188;
	add.s32 	%r1003, %r305, %r310;
	shr.u64 	%rd535, %rd571, 60;
	cvt.u32.u64 	%r1004, %rd535;
	and.b32  	%r315, %r1004, 1;
	add.s32 	%r1005, %r1003, %r315;
	selp.b32 	%r1006, %r1005, 0, %p17;
	shr.u64 	%rd536, %rd3, 60;
	cvt.u32.u64 	%r1007, %rd536;
	and.b32  	%r316, %r1007, 1;
	add.s32 	%r1008, %r316, %r306;
	add.s32 	%r1009, %r1008, %r1006;
	add.s32 	%r1010, %r1009, %r312;
	selp.b32 	%r317, %r313, 0, %p16;
	add.s32 	%r1011, %r1010, %r317;
	shr.u64 	%rd537, %rd574, 60;
	cvt.u32.u64 	%r1012, %rd537;
	and.b32  	%r318, %r1012, 1;
	add.s32 	%r1013, %r1011, %r318;
	selp.b32 	%r319, %r1013, %r1009, %p16;
	setp.eq.s32 	%p308, %r319, 3;
	mov.b64 	%rd635, 576460752303423488;
	@%p308 bra 	$L__BB0_135;
	and.b64  	%rd539, %rd529, 1;
	setp.eq.b64 	%p309, %rd539, 1;
	setp.eq.s32 	%p310, %r319, 2;
	selp.b64 	%rd540, 576460752303423488, 0, %p310;
	selp.b64 	%rd635, %rd540, 0, %p309;
$L__BB0_135:
	or.b64  	%rd194, %rd635, %rd191;
	add.s32 	%r1014, %r310, %r315;
	shr.u64 	%rd542, %rd571, 61;
	cvt.u32.u64 	%r1015, %rd542;
	and.b32  	%r320, %r1015, 1;
	add.s32 	%r1016, %r1014, %r320;
	selp.b32 	%r1017, %r1016, 0, %p17;
	shr.u64 	%rd543, %rd3, 61;
	cvt.u32.u64 	%r1018, %rd543;
	and.b32  	%r321, %r1018, 1;
	add.s32 	%r1019, %r321, %r311;
	add.s32 	%r1020, %r1019, %r1017;
	add.s32 	%r1021, %r1020, %r317;
	selp.b32 	%r322, %r318, 0, %p16;
	add.s32 	%r1022, %r1021, %r322;
	shr.u64 	%rd544, %rd574, 61;
	cvt.u32.u64 	%r1023, %rd544;
	and.b32  	%r323, %r1023, 1;
	add.s32 	%r1024, %r1022, %r323;
	selp.b32 	%r324, %r1024, %r1020, %p16;
	setp.eq.s32 	%p313, %r324, 3;
	mov.b64 	%rd636, 1152921504606846976;
	@%p313 bra 	$L__BB0_137;
	and.b64  	%rd546, %rd536, 1;
	setp.eq.b64 	%p314, %rd546, 1;
	setp.eq.s32 	%p315, %r324, 2;
	selp.b64 	%rd547, 1152921504606846976, 0, %p315;
	selp.b64 	%rd636, %rd547, 0, %p314;
$L__BB0_137:
	or.b64  	%rd197, %rd636, %rd194;
	add.s32 	%r1025, %r315, %r320;
	shr.u64 	%rd549, %rd571, 62;
	cvt.u32.u64 	%r1026, %rd549;
	and.b32  	%r325, %r1026, 1;
	add.s32 	%r1027, %r1025, %r325;
	selp.b32 	%r1028, %r1027, 0, %p17;
	shr.u64 	%rd550, %rd3, 62;
	cvt.u32.u64 	%r1029, %rd550;
	and.b32  	%r326, %r1029, 1;
	add.s32 	%r1030, %r326, %r316;
	add.s32 	%r1031, %r1030, %r1028;
	add.s32 	%r1032, %r1031, %r322;
	selp.b32 	%r327, %r323, 0, %p16;
	add.s32 	%r1033, %r1032, %r327;
	shr.u64 	%rd551, %rd574, 62;
	cvt.u32.u64 	%r1034, %rd551;
	and.b32  	%r328, %r1034, 1;
	add.s32 	%r1035, %r1033, %r328;
	selp.b32 	%r329, %r1035, %r1031, %p16;
	setp.eq.s32 	%p318, %r329, 3;
	mov.b64 	%rd637, 2305843009213693952;
	@%p318 bra 	$L__BB0_139;
	and.b64  	%rd553, %rd543, 1;
	setp.eq.b64 	%p319, %rd553, 1;
	setp.eq.s32 	%p320, %r329, 2;
	selp.b64 	%rd554, 2305843009213693952, 0, %p320;
	selp.b64 	%rd637, %rd554, 0, %p319;
$L__BB0_139:
	or.b64  	%rd200, %rd637, %rd197;
	add.s32 	%r1036, %r320, %r325;
	shr.u64 	%rd556, %rd571, 63;
	cvt.u32.u64 	%r330, %rd556;
	add.s32 	%r1037, %r1036, %r330;
	selp.b32 	%r1038, %r1037, 0, %p17;
	shr.u64 	%rd557, %rd3, 63;
	cvt.u32.u64 	%r1039, %rd557;
	add.s32 	%r1040, %r321, %r1039;
	add.s32 	%r1041, %r1040, %r1038;
	add.s32 	%r1042, %r1041, %r327;
	selp.b32 	%r331, %r328, 0, %p16;
	add.s32 	%r1043, %r1042, %r331;
	shr.u64 	%rd558, %rd574, 63;
	cvt.u32.u64 	%r332, %rd558;
	add.s32 	%r1044, %r1043, %r332;
	selp.b32 	%r333, %r1044, %r1041, %p16;
	setp.eq.s32 	%p323, %r333, 3;
	mov.b64 	%rd638, 4611686018427387904;
	@%p323 bra 	$L__BB0_141;
	and.b64  	%rd560, %rd550, 1;
	setp.eq.b64 	%p324, %rd560, 1;
	setp.eq.s32 	%p325, %r333, 2;
	selp.b64 	%rd561, 4611686018427387904, 0, %p325;
	selp.b64 	%rd638, %rd561, 0, %p324;
$L__BB0_141:
	setp.lt.s32 	%p326, %r2, %r13;
	setp.gt.s32 	%p327, %r2, 0;
	or.b64  	%rd203, %rd638, %rd200;
	add.s32 	%r1045, %r325, %r330;
	add.s32 	%r1046, %r1045, %r1056;
	selp.b32 	%r1047, %r1046, 0, %p327;
	add.s32 	%r1048, %r1055, %r326;
	add.s32 	%r1049, %r1048, %r1047;
	add.s32 	%r1050, %r1049, %r331;
	selp.b32 	%r1051, %r332, 0, %p326;
	add.s32 	%r1052, %r1050, %r1051;
	add.s32 	%r1053, %r1052, %r1057;
	selp.b32 	%r334, %r1053, %r1049, %p326;
	setp.eq.s32 	%p328, %r334, 3;
	mov.b64 	%rd639, -9223372036854775808;
	@%p328 bra 	$L__BB0_143;
	and.b64  	%rd564, %rd557, 1;
	setp.eq.b64 	%p329, %rd564, 1;
	setp.eq.s32 	%p330, %r334, 2;
	selp.b64 	%rd565, -9223372036854775808, 0, %p330;
	selp.b64 	%rd639, %rd565, 0, %p329;
$L__BB0_143:
	or.b64  	%rd566, %rd639, %rd203;
	cvta.to.global.u64 	%rd567, %rd206;
	mul.wide.s32 	%rd568, %r1, 8;
	add.s64 	%rd569, %rd567, %rd568;
	st.global.u64 	[%rd569], %rd566;
$L__BB0_144:
	ret;

}


// ===== COMPILED SASS (sm_100) =====

	.target	sm_100

	.elftype	@"ET_EXEC"


//--------------------- .note.nv.tkinfo           --------------------------
	.section	.note.nv.tkinfo,"",@"SHT_NOTE"
	.sectionflags	@"SHF_NOTE_NV_TKINFO"
	.tkinfo
        /*0018*/ 	.word	0x00000002
        /*0030*/ 	.string	""
        /*0030*/ 	.string	"ptxas"
        /*0030*/ 	.string	"Cuda compilation tools, release 13.0, V13.0.88"
        /*0030*/ 	.string	"Build cuda_13.0.r13.0/compiler.36424714_0"
        /*0030*/ 	.string	"-arch sm_100 -m 64 "



//--------------------- .note.nv.cuinfo           --------------------------
	.section	.note.nv.cuinfo,"",@"SHT_NOTE"
	.sectionflags	@"SHF_NOTE_NV_CUINFO"
        /*0018*/ 	.short	0x0002
        /*001a*/ 	.short	0x0064
        /*001c*/ 	.short	0x0082
	.zero		2


//--------------------- .nv.info                  --------------------------
	.section	.nv.info,"",@"SHT_CUDA_INFO"
	.align	4


	//----- nvinfo : EIATTR_REGCOUNT
	.align		4
        /*0000*/ 	.byte	0x04, 0x2f
        /*0002*/ 	.short	(.L_1 - .L_0)
	.align		4
.L_0:
        /*0004*/ 	.word	index@(_Z19game_of_life_kernelPKmPmii)
        /*0008*/ 	.word	0x00000020


	//----- nvinfo : EIATTR_FRAME_SIZE
	.align		4
.L_1:
        /*000c*/ 	.byte	0x04, 0x11
        /*000e*/ 	.short	(.L_3 - .L_2)
	.align		4
.L_2:
        /*0010*/ 	.word	index@(_Z19game_of_life_kernelPKmPmii)
        /*0014*/ 	.word	0x00000000


	//----- nvinfo : EIATTR_MIN_STACK_SIZE
	.align		4
.L_3:
        /*0018*/ 	.byte	0x04, 0x12
        /*001a*/ 	.short	(.L_5 - .L_4)
	.align		4
.L_4:
        /*001c*/ 	.word	index@(_Z19game_of_life_kernelPKmPmii)
        /*0020*/ 	.word	0x00000000
.L_5:


//--------------------- .nv.compat                --------------------------
	.section	.nv.compat,"",@"SHT_CUDA_COMPAT_INFO"
	.align	4
        /*0000*/ 	.byte	0x02, 0x09, 0x00, 0x00, 0x02, 0x02, 0x01, 0x00, 0x02, 0x05, 0x05, 0x00, 0x03, 0x07, 0x01, 0x01
        /*0010*/ 	.byte	0x02, 0x03, 0x00, 0x00, 0x02, 0x06, 0x01, 0x00, 0x04, 0x0b, 0x08, 0x00, 0x09, 0x00, 0x00, 0x00
        /*0020*/ 	.byte	0x00, 0x00, 0x00, 0x00


//--------------------- .nv.info._Z19game_of_life_kernelPKmPmii --------------------------
	.section	.nv.info._Z19game_of_life_kernelPKmPmii,"",@"SHT_CUDA_INFO"
	.sectionflags	@""
	.align	4


	//----- nvinfo : EIATTR_CUDA_API_VERSION
	.align		4
        /*0000*/ 	.byte	0x04, 0x37
        /*0002*/ 	.short	(.L_7 - .L_6)
.L_6:
        /*0004*/ 	.word	0x00000082


	//----- nvinfo : EIATTR_KPARAM_INFO
	.align		4
.L_7:
        /*0008*/ 	.byte	0x04, 0x17
        /*000a*/ 	.short	(.L_9 - .L_8)
.L_8:
        /*000c*/ 	.word	0x00000000
        /*0010*/ 	.short	0x0003
        /*0012*/ 	.short	0x0014
        /*0014*/ 	.byte	0x00, 0xf0, 0x11, 0x00


	//----- nvinfo : EIATTR_KPARAM_INFO
	.align		4
.L_9:
        /*0018*/ 	.byte	0x04, 0x17
        /*001a*/ 	.short	(.L_11 - .L_10)
.L_10:
        /*001c*/ 	.word	0x00000000
        /*0020*/ 	.short	0x0002
        /*0022*/ 	.short	0x0010
        /*0024*/ 	.byte	0x00, 0xf0, 0x11, 0x00


	//----- nvinfo : EIATTR_KPARAM_INFO
	.align		4
.L_11:
        /*0028*/ 	.byte	0x04, 0x17
        /*002a*/ 	.short	(.L_13 - .L_12)
.L_12:
        /*002c*/ 	.word	0x00000000
        /*0030*/ 	.short	0x0001
        /*0032*/ 	.short	0x0008
        /*0034*/ 	.byte	0x00, 0xf5, 0x21, 0x00


	//----- nvinfo : EIATTR_KPARAM_INFO
	.align		4
.L_13:
        /*0038*/ 	.byte	0x04, 0x17
        /*003a*/ 	.short	(.L_15 - .L_14)
.L_14:
        /*003c*/ 	.word	0x00000000
        /*0040*/ 	.short	0x0000
        /*0042*/ 	.short	0x0000
        /*0044*/ 	.byte	0x00, 0xf5, 0x21, 0x00


	//----- nvinfo : EIATTR_SPARSE_MMA_MASK
	.align		4
.L_15:
        /*0048*/ 	.byte	0x03, 0x50
        /*004a*/ 	.short	0x0000


	//----- nvinfo : EIATTR_MAXREG_COUNT
	.align		4
        /*004c*/ 	.byte	0x03, 0x1b
        /*004e*/ 	.short	0x00ff


	//----- nvinfo : EIATTR_MERCURY_ISA_VERSION
	.align		4
        /*0050*/ 	.byte	0x03, 0x5f
        /*0052*/ 	.short	0x0101


	//----- nvinfo : EIATTR_VRC_CTA_INIT_COUNT
	.align		4
        /*0054*/ 	.byte	0x02, 0x4a
	.zero		1
	.zero		1


	//----- nvinfo : EIATTR_EXIT_INSTR_OFFSETS
	.align		4
        /*0058*/ 	.byte	0x04, 0x1c
        /*005a*/ 	.short	(.L_17 - .L_16)


	//   ....[0]....
.L_16:
        /*005c*/ 	.word	0x00000080


	//   ....[1]....
        /*0060*/ 	.word	0x00005bf0


	//----- nvinfo : EIATTR_CRS_STACK_SIZE
	.align		4
.L_17:
        /*0064*/ 	.byte	0x04, 0x1e
        /*0066*/ 	.short	(.L_19 - .L_18)
.L_18:
        /*0068*/ 	.word	0x00000000


	//----- nvinfo : EIATTR_CBANK_PARAM_SIZE
	.align		4
.L_19:
        /*006c*/ 	.byte	0x03, 0x19
        /*006e*/ 	.short	0x0018


	//----- nvinfo : EIATTR_PARAM_CBANK
	.align		4
        /*0070*/ 	.byte	0x04, 0x0a
        /*0072*/ 	.short	(.L_21 - .L_20)
	.align		4
.L_20:
        /*0074*/ 	.word	index@(.nv.constant0._Z19game_of_life_kernelPKmPmii)
        /*0078*/ 	.short	0x0380
        /*007a*/ 	.short	0x0018


	//----- nvinfo : EIATTR_SW_WAR
	.align		4
.L_21:
        /*007c*/ 	.byte	0x04, 0x36
        /*007e*/ 	.short	(.L_23 - .L_22)
.L_22:
        /*0080*/ 	.word	0x00000008
.L_23:


//--------------------- .nv.callgraph             --------------------------
	.section	.nv.callgraph,"",@"SHT_CUDA_CALLGRAPH"
	.align	4
	.sectionentsize	8
	.align		4
        /*0000*/ 	.word	0x00000000
	.align		4
        /*0004*/ 	.word	0xffffffff
	.align		4
        /*0008*/ 	.word	0x00000000
	.align		4
        /*000c*/ 	.word	0xfffffffe
	.align		4
        /*0010*/ 	.word	0x00000000
	.align		4
        /*0014*/ 	.word	0xfffffffd
	.align		4
        /*0018*/ 	.word	0x00000000
	.align		4
        /*001c*/ 	.word	0xfffffffc


//--------------------- .text._Z19game_of_life_kernelPKmPmii --------------------------
	.section	.text._Z19game_of_life_kernelPKmPmii,"ax",@progbits
	.align	128
        .global         _Z19game_of_life_kernelPKmPmii
        .type           _Z19game_of_life_kernelPKmPmii,@function
        .size           _Z19game_of_life_kernelPKmPmii,(.L_x_5 - _Z19game_of_life_kernelPKmPmii)
        .other          _Z19game_of_life_kernelPKmPmii,@"STO_CUDA_ENTRY STV_DEFAULT"
_Z19game_of_life_kernelPKmPmii:
.text._Z19game_of_life_kernelPKmPmii:
[----:B------:R-:W-:Y:S01]  /*0000*/  LDC R1, c[0x0][0x37c] ;  /* 0x0000df00ff017b82 */ /* 0x000fe20000000800 */
[----:B------:R-:W0:Y:S07]  /*0010*/  S2R R3, SR_TID.X ;  /* 0x0000000000037919 */ /* 0x000e2e0000002100 */
[----:B------:R-:W0:Y:S08]  /*0020*/  S2UR UR4, SR_CTAID.X ;  /* 0x00000000000479c3 */ /* 0x000e300000002500 */
[----:B------:R-:W0:Y:S08]  /*0030*/  LDC R0, c[0x0][0x360] ;  /* 0x0000d800ff007b82 */ /* 0x000e300000000800 */
[----:B------:R-:W1:Y:S01]  /*0040*/  LDC.64 R8, c[0x0][0x390] ;  /* 0x0000e400ff087b82 */ /* 0x000e620000000a00 */
[----:B0-----:R-:W-:-:S02]  /*0050*/  IMAD R0, R0, UR4, R3 ;  /* 0x0000000400007c24 */ /* 0x001fc4000f8e0203 */
[----:B-1----:R-:W-:-:S05]  /*0060*/  IMAD R3, R9, R8, RZ ;  /* 0x0000000809037224 */ /* 0x002fca00078e02ff */
[----:B------:R-:W-:-:S13]  /*0070*/  ISETP.GE.AND P0, PT, R0, R3, PT ;  /* 0x000000030000720c */ /* 0x000fda0003f06270 */
[----:B------:R-:W-:Y:S05]  /*0080*/  @P0 EXIT ;  /* 0x000000000000094d */ /* 0x000fea0003800000 */
[----:B------:R-:W-:Y:S01]  /*0090*/  IABS R6, R9 ;  /* 0x0000000900067213 */ /* 0x000fe20000000000 */
[----:B------:R-:W0:Y:S01]  /*00a0*/  LDCU.64 UR8, c[0x0][0x358] ;  /* 0x00006b00ff0877ac */ /* 0x000e220008000a00 */
[----:B------:R-:W-:Y:S02]  /*00b0*/  IABS R7, R0 ;  /* 0x0000000000077213 */ /* 0x000fe40000000000 */
[----:B------:R-:W1:Y:S08]  /*00c0*/  I2F.RP R4, R6 ;  /* 0x0000000600047306 */ /* 0x000e700000209400 */
[----:B-1----:R-:W1:Y:S02]  /*00d0*/  MUFU.RCP R4, R4 ;  /* 0x0000000400047308 */ /* 0x002e640000001000 */
[----:B-1----:R-:W-:-:S06]  /*00e0*/  VIADD R2, R4, 0xffffffe ;  /* 0x0ffffffe04027836 */ /* 0x002fcc0000000000 */
[----:B------:R1:W2:Y:S02]  /*00f0*/  F2I.FTZ.U32.TRUNC.NTZ R3, R2 ;  /* 0x0000000200037305 */ /* 0x0002a4000021f000 */
[----:B-1----:R-:W-:Y:S02]  /*0100*/  IMAD.MOV.U32 R2, RZ, RZ, RZ ;  /* 0x000000ffff027224 */ /* 0x002fe400078e00ff */
[----:B--2---:R-:W-:-:S04]  /*0110*/  IMAD.MOV R5, RZ, RZ, -R3 ;  /* 0x000000ffff057224 */ /* 0x004fc800078e0a03 */
[----:B------:R-:W-:-:S04]  /*0120*/  IMAD R5, R5, R6, RZ ;  /* 0x0000000605057224 */ /* 0x000fc800078e02ff */
[----:B------:R-:W-:Y:S01]  /*0130*/  IMAD.HI.U32 R3, R3, R5, R2 ;  /* 0x0000000503037227 */ /* 0x000fe200078e0002 */
[----:B------:R-:W-:-:S03]  /*0140*/  LOP3.LUT R2, R0, R9, RZ, 0x3c, !PT ;  /* 0x0000000900027212 */ /* 0x000fc600078e3cff */
[----:B------:R-:W-:Y:S01]  /*0150*/  IMAD.MOV.U32 R5, RZ, RZ, R7 ;  /* 0x000000ffff057224 */ /* 0x000fe200078e0007 */
[----:B------:R-:W-:-:S03]  /*0160*/  ISETP.GE.AND P2, PT, R2, RZ, PT ;  /* 0x000000ff0200720c */ /* 0x000fc60003f46270 */
[----:B------:R-:W-:-:S04]  /*0170*/  IMAD.HI.U32 R14, R3, R5, RZ ;  /* 0x00000005030e7227 */ /* 0x000fc800078e00ff */
[----:B------:R-:W-:-:S04]  /*0180*/  IMAD.MOV R3, RZ, RZ, -R14 ;  /* 0x000000ffff037224 */ /* 0x000fc800078e0a0e */
[----:B------:R-:W-:-:S05]  /*0190*/  IMAD R3, R6, R3, R5 ;  /* 0x0000000306037224 */ /* 0x000fca00078e0205 */
[----:B------:R-:W-:-:S13]  /*01a0*/  ISETP.GT.U32.AND P1, PT, R6, R3, PT ;  /* 0x000000030600720c */ /* 0x000fda0003f24070 */
[----:B------:R-:W-:Y:S02]  /*01b0*/  @!P1 IMAD.IADD R3, R3, 0x1, -R6 ;  /* 0x0000000103039824 */ /* 0x000fe400078e0a06 */
[----:B------:R-:W-:Y:S01]  /*01c0*/  @!P1 VIADD R14, R14, 0x1 ;  /* 0x000000010e0e9836 */ /* 0x000fe20000000000 */
[----:B------:R-:W-:Y:S02]  /*01d0*/  ISETP.NE.AND P1, PT, R9, RZ, PT ;  /* 0x000000ff0900720c */ /* 0x000fe40003f25270 */
[----:B------:R-:W-:Y:S02]  /*01e0*/  ISETP.GE.U32.AND P0, PT, R3, R6, PT ;  /* 0x000000060300720c */ /* 0x000fe40003f06070 */
[----:B------:R-:W1:Y:S11]  /*01f0*/  LDC.64 R2, c[0x0][0x380] ;  /* 0x0000e000ff027b82 */ /* 0x000e760000000a00 */
[----:B------:R-:W-:-:S04]  /*0200*/  @P0 VIADD R14, R14, 0x1 ;  /* 0x000000010e0e0836 */ /* 0x000fc80000000000 */
[----:B------:R-:W-:Y:S01]  /*0210*/  @!P2 IMAD.MOV R14, RZ, RZ, -R14 ;  /* 0x000000ffff0ea224 */ /* 0x000fe200078e0a0e */
[----:B------:R-:W-:-:S05]  /*0220*/  @!P1 LOP3.LUT R14, RZ, R9, RZ, 0x33, !PT ;  /* 0x00000009ff0e9212 */ /* 0x000fca00078e33ff */
[----:B------:R-:W-:Y:S02]  /*0230*/  IMAD.MOV R4, RZ, RZ, -R14 ;  /* 0x000000ffff047224 */ /* 0x000fe400078e0a0e */
[----:B-1----:R-:W-:-:S04]  /*0240*/  IMAD.WIDE R12, R0, 0x8, R2 ;  /* 0x00000008000c7825 */ /* 0x002fc800078e0202 */
[C---:B------:R-:W-:Y:S01]  /*0250*/  IMAD R19, R9.reuse, R4, R0 ;  /* 0x0000000409137224 */ /* 0x040fe200078e0200 */
[----:B0-----:R0:W5:Y:S01]  /*0260*/  LDG.E.64 R6, desc[UR8][R12.64] ;  /* 0x000000080c067981 */ /* 0x001162000c1e1b00 */
[----:B------:R-:W-:-:S03]  /*0270*/  VIADD R4, R9, 0xffffffff ;  /* 0xffffffff09047836 */ /* 0x000fc60000000000 */
[C---:B------:R-:W-:Y:S02]  /*0280*/  ISETP.GE.AND P0, PT, R19.reuse, 0x1, PT ;  /* 0x000000011300780c */ /* 0x040fe40003f06270 */
[----:B------:R-:W-:-:S11]  /*0290*/  ISETP.GE.AND P1, PT, R19, R4, PT ;  /* 0x000000041300720c */ /* 0x000fd60003f26270 */
[----:B------:R0:W5:Y:S04]  /*02a0*/  @P0 LDG.E R15, desc[UR8][R12.64+-0x4] ;  /* 0xfffffc080c0f0981 */ /* 0x000168000c1e1900 */
[----:B------:R0:W5:Y:S01]  /*02b0*/  @!P1 LDG.E R11, desc[UR8][R12.64+0x8] ;  /* 0x000008080c0b9981 */ /* 0x000162000c1e1900 */
[----:B------:R-:W-:Y:S01]  /*02c0*/  ISETP.GE.AND P2, PT, R14, 0x1, PT ;  /* 0x000000010e00780c */ /* 0x000fe20003f46270 */
[----:B------:R-:W-:Y:S01]  /*02d0*/  VIADD R17, R8, 0xffffffff ;  /* 0xffffffff08117836 */ /* 0x000fe20000000000 */
[----:B------:R-:W-:Y:S01]  /*02e0*/  BSSY.RECONVERGENT B0, `(.L_x_0) ;  /* 0x000000d000007945 */ /* 0x000fe20003800200 */
[----:B------:R-:W-:Y:S01]  /*02f0*/  IMAD.MOV.U32 R8, RZ, RZ, RZ ;  /* 0x000000ffff087224 */ /* 0x000fe200078e00ff */
[----:B------:R-:W-:Y:S01]  /*0300*/  CS2R R4, SRZ ;  /* 0x0000000000047805 */ /* 0x000fe2000001ff00 */
[----:B------:R-:W-:Y:S01]  /*0310*/  IMAD.MOV.U32 R18, RZ, RZ, RZ ;  /* 0x000000ffff127224 */ /* 0x000fe200078e00ff */
[----:B------:R-:W-:-:S07]  /*0320*/  ISETP.GE.AND P3, PT, R14, R17, PT ;  /* 0x000000110e00720c */ /* 0x000fce0003f66270 */
[----:B0-----:R-:W-:Y:S06]  /*0330*/  @!P2 BRA `(.L_x_1) ;  /* 0x00000000001ca947 */ /* 0x001fec0003800000 */
[----:B------:R-:W-:-:S04]  /*0340*/  IMAD R4, R14, R9, -R9 ;  /* 0x000000090e047224 */ /* 0x000fc800078e0a09 */
[----:B------:R-:W-:-:S04]  /*0350*/  IMAD.IADD R5, R19, 0x1, R4 ;  /* 0x0000000113057824 */ /* 0x000fc800078e0204 */
[----:B------:R-:W-:-:S05]  /*0360*/  IMAD.WIDE R2, R5, 0x8, R2 ;  /* 0x0000000805027825 */ /* 0x000fca00078e0202 */
[----:B------:R-:W2:Y:S04]  /*0370*/  @!P1 LDG.E R10, desc[UR8][R2.64+0x8] ;  /* 0x00000808020a9981 */ /* 0x000ea8000c1e1900 */
[----:B------:R0:W5:Y:S04]  /*0380*/  @P0 LDG.E R18, desc[UR8][R2.64+-0x4] ;  /* 0xfffffc0802120981 */ /* 0x000168000c1e1900 */
[----:B------:R0:W5:Y:S02]  /*0390*/  LDG.E.64 R4, desc[UR8][R2.64] ;  /* 0x0000000802047981 */ /* 0x000164000c1e1b00 */
[----:B0-2---:R-:W-:-:S07]  /*03a0*/  @!P1 LOP3.LUT R8, R10, 0x1, RZ, 0xc0, !PT ;  /* 0x000000010a089812 */ /* 0x005fce00078ec0ff */
.L_x_1:
[----:B------:R-:W-:Y:S05]  /*03b0*/  BSYNC.RECONVERGENT B0 ;  /* 0x0000000000007941 */ /* 0x000fea0003800200 */
.L_x_0:
[----:B------:R-:W-:Y:S01]  /*03c0*/  BSSY.RECONVERGENT B0, `(.L_x_2) ;  /* 0x000000a000007945 */ /* 0x000fe20003800200 */
[----:B------:R-:W-:Y:S01]  /*03d0*/  IMAD.MOV.U32 R10, RZ, RZ, RZ ;  /* 0x000000ffff0a7224 */ /* 0x000fe200078e00ff */
[----:B------:R-:W-:Y:S01]  /*03e0*/  CS2R R2, SRZ ;  /* 0x0000000000027805 */ /* 0x000fe2000001ff00 */
[----:B------:R-:W-:Y:S01]  /*03f0*/  IMAD.MOV.U32 R16, RZ, RZ, RZ ;  /* 0x000000ffff107224 */ /* 0x000fe200078e00ff */
[----:B------:R-:W-:Y:S06]  /*0400*/  @P3 BRA `(.L_x_3) ;  /* 0x0000000000143947 */ /* 0x000fec0003800000 */
[----:B------:R-:W-:-:S05]  /*0410*/  IMAD.WIDE R12, R9, 0x8, R12 ;  /* 0x00000008090c7825 */ /* 0x000fca00078e020c */
[----:B------:R-:W2:Y:S04]  /*0420*/  @!P1 LDG.E R9, desc[UR8][R12.64+0x8] ;  /* 0x000008080c099981 */ /* 0x000ea8000c1e1900 */
[----:B------:R0:W5:Y:S04]  /*0430*/  @P0 LDG.E R16, desc[UR8][R12.64+-0x4] ;  /* 0xfffffc080c100981 */ /* 0x000168000c1e1900 */
[----:B------:R0:W5:Y:S02]  /*0440*/  LDG.E.64 R2, desc[UR8][R12.64] ;  /* 0x000000080c027981 */ /* 0x000164000c1e1b00 */
[----:B0-2---:R-:W-:-:S07]  /*0450*/  @!P1 LOP3.LUT R10, R9, 0x1, RZ, 0xc0, !PT ;  /* 0x00000001090a9812 */ /* 0x005fce00078ec0ff */
.L_x_3:
[----:B------:R-:W-:Y:S05]  /*0460*/  BSYNC.RECONVERGENT B0 ;  /* 0x0000000000007941 */ /* 0x000fea0003800200 */
.L_x_2:
[----:B-----5:R-:W-:Y:S01]  /*0470*/  SHF.R.U32.HI R9, RZ, 0x1, R4 ;  /* 0x00000001ff097819 */ /* 0x020fe20000011604 */
[----:B------:R-:W-:Y:S01]  /*0480*/  UMOV UR6, URZ ;  /* 0x000000ff00067c82 */ /* 0x000fe20008000000 */
[----:B------:R-:W-:Y:S01]  /*0490*/  SHF.R.U32.HI R12, RZ, 0x1f, R18 ;  /* 0x0000001fff0c7819 */ /* 0x000fe20000011612 */
[----:B------:R-:W-:Y:S01]  /*04a0*/  UMOV UR5, URZ ;  /* 0x000000ff00057c82 */ /* 0x000fe20008000000 */
[----:B------:R-:W-:Y:S01]  /*04b0*/  LOP3.LUT R13, R4, 0x1, RZ, 0xc0, !PT ;  /* 0x00000001040d7812 */ /* 0x000fe200078ec0ff */
[----:B------:R-:W-:Y:S01]  /*04c0*/  UMOV UR4, URZ ;  /* 0x000000ff00047c82 */ /* 0x000fe20008000000 */
[----:B------:R-:W-:Y:S01]  /*04d0*/  LOP3.LUT R18, R9, 0x1, RZ, 0xc0, !PT ;  /* 0x0000000109127812 */ /* 0x000fe200078ec0ff */
[----:B------:R-:W-:Y:S01]  /*04e0*/  IMAD.MOV.U32 R9, RZ, RZ, RZ ;  /* 0x000000ffff097224 */ /* 0x000fe200078e00ff */
[----:B------:R-:W-:Y:S01]  /*04f0*/  SHF.R.U32.HI R22, RZ, 0x1, R6 ;  /* 0x00000001ff167819 */ /* 0x000fe20000011606 */
[----:B------:R-:W-:Y:S01]  /*0500*/  ULOP3.LUT UR6, UR4, UR5, UR6, 0xfe, !UPT ;  /* 0x0000000504067292 */ /* 0x000fe2000f8efe06 */
[----:B------:R-:W-:Y:S01]  /*0510*/  ISETP.GT.AND P3, PT, R14, RZ, PT ;  /* 0x000000ff0e00720c */ /* 0x000fe20003f64270 */
[----:B------:R-:W-:Y:S01]  /*0520*/  UMOV UR7, URZ ;  /* 0x000000ff00077c82 */ /* 0x000fe20008000000 */
[----:B------:R-:W-:Y:S01]  /*0530*/  IADD3 R12, PT, PT, R18, R13, R12 ;  /* 0x0000000d120c7210 */ /* 0x000fe20007ffe00c */
[----:B------:R-:W-:Y:S01]  /*0540*/  ULOP3.LUT UR12, UR4, UR5, UR6, 0xfe, !UPT ;  /* 0x00000005040c7292 */ /* 0x000fe2000f8efe06 */
[----:B------:R-:W-:Y:S01]  /*0550*/  @P0 SHF.R.U32.HI R9, RZ, 0x1f, R15 ;  /* 0x0000001fff090819 */ /* 0x000fe2000001160f */
[----:B------:R-:W-:Y:S01]  /*0560*/  UMOV UR11, URZ ;  /* 0x000000ff000b7c82 */ /* 0x000fe20008000000 */
[----:B------:R-:W-:Y:S01]  /*0570*/  LOP3.LUT R22, R22, 0x1, RZ, 0xc0, !PT ;  /* 0x0000000116167812 */ /* 0x000fe200078ec0ff */
[----:B------:R-:W-:Y:S01]  /*0580*/  ULOP3.LUT UR12, UR4, UR5, UR12, 0xfe, !UPT ;  /* 0x00000005040c7292 */ /* 0x000fe2000f8efe0c */
[----:B------:R-:W-:Y:S01]  /*0590*/  SEL R12, R12, RZ, P3 ;  /* 0x000000ff0c0c7207 */ /* 0x000fe20001800000 */
[----:B------:R-:W-:Y:S01]  /*05a0*/  UMOV UR6, URZ ;  /* 0x000000ff00067c82 */ /* 0x000fe20008000000 */
[----:B------:R-:W-:Y:S01]  /*05b0*/  ISETP.GE.AND P2, PT, R14, R17, PT ;  /* 0x000000110e00720c */ /* 0x000fe20003f46270 */
[----:B------:R-:W-:Y:S01]  /*05c0*/  ULOP3.LUT UR12, UR4, UR5, UR12, 0xfe, !UPT ;  /* 0x00000005040c7292 */ /* 0x000fe2000f8efe0c */
[----:B------:R-:W-:Y:S01]  /*05d0*/  IADD3 R14, PT, PT, R12, R22, R9 ;  /* 0x000000160c0e7210 */ /* 0x000fe20007ffe009 */
[----:B------:R-:W-:Y:S01]  /*05e0*/  IMAD.MOV.U32 R9, RZ, RZ, RZ ;  /* 0x000000ffff097224 */ /* 0x000fe200078e00ff */
[--C-:B------:R-:W-:Y:S01]  /*05f0*/  SHF.R.U32.HI R21, RZ, 0x2, R4.reuse ;  /* 0x00000002ff157819 */ /* 0x100fe20000011604 */
[----:B------:R-:W-:Y:S01]  /*0600*/  ULOP3.LUT UR12, UR4, UR5, UR12, 0xfe, !UPT ;  /* 0x00000005040c7292 */ /* 0x000fe2000f8efe0c */
[----:B------:R-:W-:Y:S01]  /*0610*/  SHF.R.U32.HI R12, RZ, 0x3, R4 ;  /* 0x00000003ff0c7819 */ /* 0x000fe20000011604 */
[----:B------:R-:W-:Y:S01]  /*0620*/  UMOV UR10, URZ ;  /* 0x000000ff000a7c82 */ /* 0x000fe20008000000 */
[----:B------:R-:W-:Y:S01]  /*0630*/  LOP3.LUT R21, R21, 0x1, RZ, 0xc0, !PT ;  /* 0x0000000115157812 */ /* 0x000fe200078ec0ff */
[----:B------:R-:W-:Y:S01]  /*0640*/  ULOP3.LUT UR12, UR4, UR5, UR12, 0xfe, !UPT ;  /* 0x00000005040c7292 */ /* 0x000fe2000f8efe0c */
[----:B------:R-:W-:-:S02]  /*0650*/  LOP3.LUT R12, R12, 0x1, RZ, 0xc0, !PT ;  /* 0x000000010c0c7812 */ /* 0x000fc400078ec0ff */
[----:B------:R-:W-:Y:S01]  /*0660*/  SHF.R.U32.HI R15, RZ, 0x1f, R16 ;  /* 0x0000001fff0f7819 */ /* 0x000fe20000011610 */
[----:B------:R-:W-:Y:S01]  /*0670*/  ULOP3.LUT UR12, UR4, UR6, UR12, 0xfe, !UPT ;  /* 0x00000006040c7292 */ /* 0x000fe2000f8efe0c */
[----:B------:R-:W-:Y:S02]  /*0680*/  LOP3.LUT R20, R2, 0x1, RZ, 0xc0, !PT ;  /* 0x0000000102147812 */ /* 0x000fe400078ec0ff */
[----:B------:R-:W-:Y:S01]  /*0690*/  IADD3 R16, PT, PT, R12, R18, R21 ;  /* 0x000000120c107210 */ /* 0x000fe20007ffe015 */
[----:B------:R-:W-:Y:S01]  /*06a0*/  ULOP3.LUT UR12, UR4, UR5, UR12, 0xfe, !UPT ;  /* 0x00000005040c7292 */ /* 0x000fe2000f8efe0c */
[----:B------:R-:W-:Y:S02]  /*06b0*/  SHF.R.U32.HI R23, RZ, 0x1, R2 ;  /* 0x00000001ff177819 */ /* 0x000fe40000011602 */
[----:B------:R-:W-:Y:S01]  /*06c0*/  SEL R15, R15, RZ, !P2 ;  /* 0x000000ff0f0f7207 */ /* 0x000fe20005000000 */
[----:B------:R-:W-:Y:S01]  /*06d0*/  ULOP3.LUT UR12, UR6, UR7, UR12, 0xfe, !UPT ;  /* 0x00000007060c7292 */ /* 0x000fe2000f8efe0c */
[----:B------:R-:W-:-:S02]  /*06e0*/  SEL R20, R20, RZ, !P2 ;  /* 0x000000ff14147207 */ /* 0x000fc40005000000 */
[----:B------:R-:W-:Y:S01]  /*06f0*/  SEL R17, R16, RZ, P3 ;  /* 0x000000ff10117207 */ /* 0x000fe20001800000 */
[----:B------:R-:W-:Y:S01]  /*0700*/  ULOP3.LUT UR12, UR4, UR5, UR12, 0xfe, !UPT ;  /* 0x00000005040c7292 */ /* 0x000fe2000f8efe0c */
[----:B------:R-:W-:Y:S02]  /*0710*/  LOP3.LUT R23, R23, 0x1, RZ, 0xc0, !PT ;  /* 0x0000000117177812 */ /* 0x000fe400078ec0ff */
[----:B------:R-:W-:Y:S01]  /*0720*/  IADD3 R16, PT, PT, R20, R14, R15 ;  /* 0x0000000e14107210 */ /* 0x000fe20007ffe00f */
[----:B------:R-:W-:Y:S01]  /*0730*/  ULOP3.LUT UR10, UR10, UR11, UR12, 0xfe, !UPT ;  /* 0x0000000b0a0a7292 */ /* 0x000fe2000f8efe0c */
[----:B------:R-:W-:Y:S02]  /*0740*/  SHF.R.U32.HI R19, RZ, 0x3, R6 ;  /* 0x00000003ff137819 */ /* 0x000fe40000011606 */
[----:B------:R-:W-:Y:S01]  /*0750*/  IADD3 R24, PT, PT, R21, R13, R18 ;  /* 0x0000000d15187210 */ /* 0x000fe20007ffe012 */
[----:B------:R-:W-:Y:S01]  /*0760*/  @!P2 IMAD.IADD R14, R16, 0x1, R23 ;  /* 0x00000001100ea824 */ /* 0x000fe200078e0217 */
[----:B------:R-:W-:Y:S01]  /*0770*/  SHF.R.U32.HI R15, RZ, 0x4, R4 ;  /* 0x00000004ff0f7819 */ /* 0x000fe20000011604 */
[----:B------:R-:W-:Y:S01]  /*0780*/  ULOP3.LUT UR7, UR6, UR7, UR10, 0xfe, !UPT ;  /* 0x0000000706077292 */ /* 0x000fe2000f8efe0a */
[----:B------:R-:W-:-:S02]  /*0790*/  SHF.R.U32.HI R18, RZ, 0x2, R6 ;  /* 0x00000002ff127819 */ /* 0x000fc40000011606 */
[----:B------:R-:W-:Y:S01]  /*07a0*/  LOP3.LUT R19, R19, 0x1, RZ, 0xc0, !PT ;  /* 0x0000000113137812 */ /* 0x000fe200078ec0ff */
[----:B------:R-:W-:Y:S01]  /*07b0*/  ULOP3.LUT UR7, UR4, UR5, UR7, 0xfe, !UPT ;  /* 0x0000000504077292 */ /* 0x000fe2000f8efe07 */
[----:B------:R-:W-:Y:S02]  /*07c0*/  @!P1 LOP3.LUT R9, R11, 0x1, RZ, 0xc0, !PT ;  /* 0x000000010b099812 */ /* 0x000fe400078ec0ff */
[----:B------:R-:W-:Y:S01]  /*07d0*/  LOP3.LUT R15, R15, 0x1, RZ, 0xc0, !PT ;  /* 0x000000010f0f7812 */ /* 0x000fe200078ec0ff */
[----:B------:R-:W-:Y:S01]  /*07e0*/  ULOP3.LUT UR6, UR4, UR6, UR7, 0xfe, !UPT ;  /* 0x0000000604067292 */ /* 0x000fe2000f8efe07 */
[----:B------:R-:W-:Y:S02]  /*07f0*/  LOP3.LUT R16, R6, 0x1, RZ, 0xc0, !PT ;  /* 0x0000000106107812 */ /* 0x000fe400078ec0ff */
[----:B------:R-:W-:Y:S01]  /*0800*/  LOP3.LUT R18, R18, 0x1, RZ, 0xc0, !PT ;  /* 0x0000000112127812 */ /* 0x000fe200078ec0ff */
[----:B------:R-:W-:Y:S01]  /*0810*/  ULOP3.LUT UR4, UR4, UR5, UR6, 0xfe, !UPT ;  /* 0x0000000504047292 */ /* 0x000fe2000f8efe06 */
[----:B------:R-:W-:-:S02]  /*0820*/  SEL R11, R24, RZ, P3 ;  /* 0x000000ff180b7207 */ /* 0x000fc40001800000 */
[----:B------:R-:W-:Y:S02]  /*0830*/  IADD3 R17, PT, PT, R17, R19, R22 ;  /* 0x0000001311117210 */ /* 0x000fe40007ffe016 */
[----:B------:R-:W-:Y:S02]  /*0840*/  IADD3 R24, PT, PT, R15, R21, R12 ;  /* 0x000000150f187210 */ /* 0x000fe40007ffe00c */
[----:B------:R-:W-:Y:S02]  /*0850*/  SHF.R.U32.HI R21, RZ, 0x2, R2 ;  /* 0x00000002ff157819 */ /* 0x000fe40000011602 */
[----:B------:R-:W-:Y:S02]  /*0860*/  SEL R22, R23, RZ, !P2 ;  /* 0x000000ff17167207 */ /* 0x000fe40005000000 */
[----:B------:R-:W-:Y:S02]  /*0870*/  IADD3 R11, PT, PT, R11, R18, R16 ;  /* 0x000000120b0b7210 */ /* 0x000fe40007ffe010 */
[----:B------:R-:W-:-:S02]  /*0880*/  SHF.R.U32.HI R13, RZ, 0x4, R6 ;  /* 0x00000004ff0d7819 */ /* 0x000fc40000011606 */
[----:B------:R-:W-:Y:S02]  /*0890*/  SEL R25, R24, RZ, P3 ;  /* 0x000000ff18197207 */ /* 0x000fe40001800000 */
[----:B------:R-:W-:Y:S02]  /*08a0*/  SHF.R.U32.HI R26, RZ, 0x5, R4 ;  /* 0x00000005ff1a7819 */ /* 0x000fe40000011604 */
[----:B------:R-:W-:Y:S02]  /*08b0*/  LOP3.LUT R23, R21, 0x1, RZ, 0xc0, !PT ;  /* 0x0000000115177812 */ /* 0x000fe400078ec0ff */
[----:B------:R-:W-:Y:S02]  /*08c0*/  IADD3 R24, PT, PT, R22, R11, R20 ;  /* 0x0000000b16187210 */ /* 0x000fe40007ffe014 */
[----:B------:R-:W-:Y:S02]  /*08d0*/  LOP3.LUT R13, R13, 0x1, RZ, 0xc0, !PT ;  /* 0x000000010d0d7812 */ /* 0x000fe400078ec0ff */
[----:B------:R-:W-:Y:S01]  /*08e0*/  LOP3.LUT R21, R26, 0x1, RZ, 0xc0, !PT ;  /* 0x000000011a157812 */ /* 0x000fe200078ec0ff */
[----:B------:R-:W-:Y:S01]  /*08f0*/  @!P2 IMAD.IADD R11, R24, 0x1, R23 ;  /* 0x00000001180ba824 */ /* 0x000fe200078e0217 */
[----:B------:R-:W-:-:S02]  /*0900*/  IADD3 R20, PT, PT, R25, R13, R18 ;  /* 0x0000000d19147210 */ /* 0x000fc40007ffe012 */
[----:B------:R-:W-:Y:S02]  /*0910*/  SHF.R.U32.HI R24, RZ, 0x3, R2 ;  /* 0x00000003ff187819 */ /* 0x000fe40000011602 */
[----:B------:R-:W-:Y:S02]  /*0920*/  SHF.R.U32.HI R18, RZ, 0x5, R6 ;  /* 0x00000005ff127819 */ /* 0x000fe40000011606 */
[----:B------:R-:W-:Y:S02]  /*0930*/  IADD3 R25, PT, PT, R21, R12, R15 ;  /* 0x0000000c15197210 */ /* 0x000fe40007ffe00f */
[----:B------:R-:W-:Y:S02]  /*0940*/  SEL R23, R23, RZ, !P2 ;  /* 0x000000ff17177207 */ /* 0x000fe40005000000 */
[----:B------:R-:W-:Y:S02]  /*0950*/  LOP3.LUT R12, R24, 0x1, RZ, 0xc0, !PT ;  /* 0x00000001180c7812 */ /* 0x000fe400078ec0ff */
[----:B------:R-:W-:-:S02]  /*0960*/  LOP3.LUT R18, R18, 0x1, RZ, 0xc0, !PT ;  /* 0x0000000112127812 */ /* 0x000fc400078ec0ff */
[----:B------:R-:W-:Y:S02]  /*0970*/  SEL R24, R25, RZ, P3 ;  /* 0x000000ff19187207 */ /* 0x000fe40001800000 */
[----:B------:R-:W-:Y:S02]  /*0980*/  SHF.R.U32.HI R26, RZ, 0x6, R4 ;  /* 0x00000006ff1a7819 */ /* 0x000fe40000011604 */
[----:B------:R-:W-:Y:S02]  /*0990*/  IADD3 R25, PT, PT, R23, R17, R22 ;  /* 0x0000001117197210 */ /* 0x000fe40007ffe016 */
[----:B------:R-:W-:Y:S02]  /*09a0*/  IADD3 R19, PT, PT, R24, R18, R19 ;  /* 0x0000001218137210 */ /* 0x000fe40007ffe013 */
[----:B------:R-:W-:Y:S01]  /*09b0*/  LOP3.LUT R24, R26, 0x1, RZ, 0xc0, !PT ;  /* 0x000000011a187812 */ /* 0x000fe200078ec0ff */
[----:B------:R-:W-:Y:S01]  /*09c0*/  @!P2 IMAD.IADD R17, R25, 0x1, R12 ;  /* 0x000000011911a824 */ /* 0x000fe200078e020c */
[----:B------:R-:W-:-:S02]  /*09d0*/  SHF.R.U32.HI R26, RZ, 0x6, R6 ;  /* 0x00000006ff1a7819 */ /* 0x000fc40000011606 */
[----:B------:R-:W-:Y:S02]  /*09e0*/  SHF.R.U32.HI R25, RZ, 0x4, R2 ;  /* 0x00000004ff197819 */ /* 0x000fe40000011602 */
[----:B------:R-:W-:Y:S02]  /*09f0*/  SEL R22, R12, RZ, !P2 ;  /* 0x000000ff0c167207 */ /* 0x000fe40005000000 */
[----:B------:R-:W-:Y:S02]  /*0a00*/  IADD3 R15, PT, PT, R24, R15, R21 ;  /* 0x0000000f180f7210 */ /* 0x000fe40007ffe015 */
[----:B------:R-:W-:Y:S02]  /*0a10*/  LOP3.LUT R12, R26, 0x1, RZ, 0xc0, !PT ;  /* 0x000000011a0c7812 */ /* 0x000fe400078ec0ff */
[----:B------:R-:W-:Y:S02]  /*0a20*/  LOP3.LUT R26, R25, 0x1, RZ, 0xc0, !PT ;  /* 0x00000001191a7812 */ /* 0x000fe400078ec0ff */
[----:B------:R-:W-:-:S02]  /*0a30*/  IADD3 R23, PT, PT, R22, R20, R23 ;  /* 0x0000001416177210 */ /* 0x000fc40007ffe017 */
[----:B------:R-:W-:Y:S02]  /*0a40*/  SEL R15, R15, RZ, P3 ;  /* 0x000000ff0f0f7207 */ /* 0x000fe40001800000 */
[----:B------:R-:W-:Y:S01]  /*0a50*/  SHF.R.U32.HI R29, RZ, 0x7, R4 ;  /* 0x00000007ff1d7819 */ /* 0x000fe20000011604 */
[----:B------:R-:W-:Y:S01]  /*0a60*/  @!P2 IMAD.IADD R20, R23, 0x1, R26 ;  /* 0x000000011714a824 */ /* 0x000fe200078e021a */
[----:B------:R-:W-:Y:S02]  /*0a70*/  IADD3 R13, PT, PT, R15, R12, R13 ;  /* 0x0000000c0f0d7210 */ /* 0x000fe40007ffe00d */
[----:B------:R-:W-:Y:S02]  /*0a80*/  SHF.R.U32.HI R23, RZ, 0x5, R2 ;  /* 0x00000005ff177819 */ /* 0x000fe40000011602 */
[----:B------:R-:W-:Y:S02]  /*0a90*/  SEL R15, R26, RZ, !P2 ;  /* 0x000000ff1a0f7207 */ /* 0x000fe40005000000 */
[----:B------:R-:W-:-:S02]  /*0aa0*/  LOP3.LUT R29, R29, 0x1, RZ, 0xc0, !PT ;  /* 0x000000011d1d7812 */ /* 0x000fc400078ec0ff */
[----:B------:R-:W-:Y:S02]  /*0ab0*/  ISETP.NE.AND P5, PT, R11, 0x3, PT ;  /* 0x000000030b00780c */ /* 0x000fe40003fa5270 */
[----:B------:R-:W-:Y:S02]  /*0ac0*/  LOP3.LUT R23, R23, 0x1, RZ, 0xc0, !PT ;  /* 0x0000000117177812 */ /* 0x000fe400078ec0ff */
[----:B------:R-:W-:Y:S02]  /*0ad0*/  IADD3 R22, PT, PT, R15, R19, R22 ;  /* 0x000000130f167210 */ /* 0x000fe40007ffe016 */
[----:B------:R-:W-:Y:S02]  /*0ae0*/  IADD3 R21, PT, PT, R29, R21, R24 ;  /* 0x000000151d157210 */ /* 0x000fe40007ffe018 */
[----:B------:R-:W-:Y:S01]  /*0af0*/  SHF.R.U32.HI R25, RZ, 0x7, R6 ;  /* 0x00000007ff197819 */ /* 0x000fe20000011606 */
[----:B------:R-:W-:Y:S01]  /*0b00*/  @!P2 IMAD.IADD R19, R22, 0x1, R23 ;  /* 0x000000011613a824 */ /* 0x000fe200078e0217 */
[----:B------:R-:W-:-:S02]  /*0b10*/  SEL R26, R23, RZ, !P2 ;  /* 0x000000ff171a7207 */ /* 0x000fc40005000000 */
[----:B------:R-:W-:Y:S02]  /*0b20*/  LOP3.LUT R25, R25, 0x1, RZ, 0xc0, !PT ;  /* 0x0000000119197812 */ /* 0x000fe400078ec0ff */
[----:B------:R-:W-:Y:S02]  /*0b30*/  SEL R23, R21, RZ, P3 ;  /* 0x000000ff15177207 */ /* 0x000fe40001800000 */
[----:B------:R-:W-:Y:S02]  /*0b40*/  IADD3 R21, PT, PT, R26, R13, R15 ;  /* 0x0000000d1a157210 */ /* 0x000fe40007ffe00f */
[----:B------:R-:W-:Y:S02]  /*0b50*/  IADD3 R15, PT, PT, R23, R25, R18 ;  /* 0x00000019170f7210 */ /* 0x000fe40007ffe012 */
[----:B------:R-:W-:Y:S02]  /*0b60*/  @P5 SHF.R.U64 R18, R6, 0x1, R7 ;  /* 0x0000000106125819 */ /* 0x000fe40000001207 */
[----:B------:R-:W-:-:S02]  /*0b70*/  SHF.R.U32.HI R22, RZ, 0x6, R2 ;  /* 0x00000006ff167819 */ /* 0x000fc40000011602 */
[----:B------:R-:W-:Y:S02]  /*0b80*/  @P5 LOP3.LUT R18, R18, 0x1, RZ, 0xc0, !PT ;  /* 0x0000000112125812 */ /* 0x000fe400078ec0ff */
[----:B------:R-:W-:Y:S02]  /*0b90*/  LOP3.LUT R22, R22, 0x1, RZ, 0xc0, !PT ;  /* 0x0000000116167812 */ /* 0x000fe400078ec0ff */
[----:B------:R-:W-:Y:S02]  /*0ba0*/  ISETP.NE.AND P4, PT, R17, 0x3, PT ;  /* 0x000000031100780c */ /* 0x000fe40003f85270 */
[----:B------:R-:W-:Y:S01]  /*0bb0*/  @P5 ISETP.NE.U32.AND P1, PT, R18, 0x1, PT ;  /* 0x000000011200580c */ /* 0x000fe20003f25070 */
[----:B------:R-:W-:Y:S01]  /*0bc0*/  @!P2 IMAD.IADD R13, R21, 0x1, R22 ;  /* 0x00000001150da824 */ /* 0x000fe200078e0216 */
[----:B------:R-:W-:Y:S01]  /*0bd0*/  @P5 ISETP.NE.AND P6, PT, R11, 0x2, PT ;  /* 0x000000020b00580c */ /* 0x000fe20003fc5270 */
[----:B------:R-:W-:Y:S01]  /*0be0*/  IMAD.MOV.U32 R11, RZ, RZ, 0x2 ;  /* 0x00000002ff0b7424 */ /* 0x000fe200078e00ff */
[----:B------:R-:W-:-:S02]  /*0bf0*/  @P5 ISETP.NE.U32.AND.EX P1, PT, RZ, RZ, PT, P1 ;  /* 0x000000ffff00520c */ /* 0x000fc40003f25110 */
[----:B------:R-:W-:Y:S02]  /*0c00*/  @P5 SEL R21, RZ, 0x2, P6 ;  /* 0x00000002ff155807 */ /* 0x000fe40003000000 */
[----:B------:R-:W-:Y:S02]  /*0c10*/  SHF.R.U32.HI R27, RZ, 0x7, R2 ;  /* 0x00000007ff1b7819 */ /* 0x000fe40000011602 */
[----:B------:R-:W-:Y:S02]  /*0c20*/  @P5 SEL R11, R21, RZ, !P1 ;  /* 0x000000ff150b5207 */ /* 0x000fe40004800000 */
[----:B------:R-:W-:Y:S02]  /*0c30*/  ISETP.NE.AND P1, PT, R20, 0x3, PT ;  /* 0x000000031400780c */ /* 0x000fe40003f25270 */
[----:B------:R-:W-:Y:S02]  /*0c40*/  @P4 SHF.R.U64 R18, R6, 0x2, R7 ;  /* 0x0000000206124819 */ /* 0x000fe40000001207 */
[----:B------:R-:W-:Y:S01]  /*0c50*/  @P4 ISETP.NE.AND P6, PT, R17, 0x2, PT ;  /* 0x000000021100480c */ /* 0x000fe20003fc5270 */
[----:B------:R-:W-:Y:S01]  /*0c60*/  IMAD.MOV.U32 R17, RZ, RZ, 0x4 ;  /* 0x00000004ff117424 */ /* 0x000fe200078e00ff */
[----:B------:R-:W-:-:S02]  /*0c70*/  @P4 LOP3.LUT R18, R18, 0x1, RZ, 0xc0, !PT ;  /* 0x0000000112124812 */ /* 0x000fc400078ec0ff */
[----:B------:R-:W-:Y:S02]  /*0c80*/  SEL R22, R22, RZ, !P2 ;  /* 0x000000ff16167207 */ /* 0x000fe40005000000 */
[----:B------:R-:W-:Y:S02]  /*0c90*/  @P4 ISETP.NE.U32.AND P0, PT, R18, 0x1, PT ;  /* 0x000000011200480c */ /* 0x000fe40003f05070 */
[----:B------:R-:W-:Y:S02]  /*0ca0*/  SHF.R.U32.HI R18, RZ, 0x8, R4 ;  /* 0x00000008ff127819 */ /* 0x000fe40000011604 */
[----:B------:R-:W-:Y:S02]  /*0cb0*/  @P1 ISETP.NE.AND P5, PT, R20, 0x2, PT ;  /* 0x000000021400180c */ /* 0x000fe40003fa5270 */
[----:B------:R-:W-:Y:S02]  /*0cc0*/  @P4 ISETP.NE.U32.AND.EX P0, PT, RZ, RZ, PT, P0 ;  /* 0x000000ffff00420c */ /* 0x000fe40003f05100 */
[----:B------:R-:W-:-:S02]  /*0cd0*/  @P4 SEL R20, RZ, 0x4, P6 ;  /* 0x00000004ff144807 */ /* 0x000fc40003000000 */
[----:B------:R-:W-:Y:S02]  /*0ce0*/  ISETP.NE.AND P6, PT, R19, 0x3, PT ;  /* 0x000000031300780c */ /* 0x000fe40003fc5270 */
[----:B------:R-:W-:Y:S02]  /*0cf0*/  @P4 SEL R17, R20, RZ, !P0 ;  /* 0x000000ff14114207 */ /* 0x000fe40004000000 */
[----:B------:R-:W-:Y:S02]  /*0d00*/  @P1 SHF.R.U64 R20, R6, 0x3, R7 ;  /* 0x0000000306141819 */ /* 0x000fe40000001207 */
[----:B------:R-:W-:Y:S02]  /*0d10*/  LOP3.LUT R18, R18, 0x1, RZ, 0xc0, !PT ;  /* 0x0000000112127812 */ /* 0x000fe400078ec0ff */
[----:B------:R-:W-:Y:S02]  /*0d20*/  @P1 LOP3.LUT R20, R20, 0x1, RZ, 0xc0, !PT ;  /* 0x0000000114141812 */ /* 0x000fe400078ec0ff */
[----:B------:R-:W-:-:S02]  /*0d30*/  IADD3 R24, PT, PT, R18, R24, R29 ;  /* 0x0000001812187210 */ /* 0x000fc40007ffe01d */
[----:B------:R-:W-:Y:S02]  /*0d40*/  @P1 ISETP.NE.U32.AND P0, PT, R20, 0x1, PT ;  /* 0x000000011400180c */ /* 0x000fe40003f05070 */
[----:B------:R-:W-:Y:S02]  /*0d50*/  @P1 SEL R20, RZ, 0x8, P5 ;  /* 0x00000008ff141807 */ /* 0x000fe40002800000 */
[----:B------:R-:W-:Y:S02]  /*0d60*/  @P1 ISETP.NE.U32.AND.EX P0, PT, RZ, RZ, PT, P0 ;  /* 0x000000ffff00120c */ /* 0x000fe40003f05100 */
[----:B------:R-:W-:Y:S02]  /*0d70*/  SHF.R.U32.HI R23, RZ, 0x8, R6 ;  /* 0x00000008ff177819 */ /* 0x000fe40000011606 */
[----:B------:R-:W-:Y:S01]  /*0d80*/  @P6 ISETP.NE.AND P4, PT, R19, 0x2, PT ;  /* 0x000000021300680c */ /* 0x000fe20003f85270 */
[----:B------:R-:W-:Y:S01]  /*0d90*/  IMAD.MOV.U32 R19, RZ, RZ, 0x8 ;  /* 0x00000008ff137424 */ /* 0x000fe200078e00ff */
[----:B------:R-:W-:-:S02]  /*0da0*/  @P1 SEL R19, R20, RZ, !P0 ;  /* 0x000000ff14131207 */ /* 0x000fc40004000000 */
[----:B------:R-:W-:Y:S02]  /*0db0*/  LOP3.LUT R27, R27, 0x1, RZ, 0xc0, !PT ;  /* 0x000000011b1b7812 */ /* 0x000fe400078ec0ff */
[----:B------:R-:W-:Y:S02]  /*0dc0*/  IADD3 R26, PT, PT, R22, R15, R26 ;  /* 0x0000000f161a7210 */ /* 0x000fe40007ffe01a */
[----:B------:R-:W-:Y:S02]  /*0dd0*/  @P6 SHF.R.U64 R20, R6, 0x4, R7 ;  /* 0x0000000406146819 */ /* 0x000fe40000001207 */
[----:B------:R-:W-:Y:S01]  /*0de0*/  LOP3.LUT R23, R23, 0x1, RZ, 0xc0, !PT ;  /* 0x0000000117177812 */ /* 0x000fe200078ec0ff */
[----:B------:R-:W-:Y:S01]  /*0df0*/  @!P2 IMAD.IADD R15, R26, 0x1, R27 ;  /* 0x000000011a0fa824 */ /* 0x000fe200078e021b */
[----:B------:R-:W-:Y:S01]  /*0e00*/  SEL R24, R24, RZ, P3 ;  /* 0x000000ff18187207 */ /* 0x000fe20001800000 */
[----:B------:R-:W-:Y:S01]  /*0e10*/  IMAD.MOV.U32 R26, RZ, RZ, 0x1 ;  /* 0x00000001ff1a7424 */ /* 0x000fe200078e00ff */
[----:B------:R-:W-:-:S02]  /*0e20*/  ISETP.NE.AND P5, PT, R14, 0x3, PT ;  /* 0x000000030e00780c */ /* 0x000fc40003fa5270 */
[----:B------:R-:W-:Y:S02]  /*0e30*/  @P6 LOP3.LUT R20, R20, 0x1, RZ, 0xc0, !PT ;  /* 0x0000000114146812 */ /* 0x000fe400078ec0ff */
[----:B------:R-:W-:Y:S02]  /*0e40*/  IADD3 R12, PT, PT, R24, R23, R12 ;  /* 0x00000017180c7210 */ /* 0x000fe40007ffe00c */
[----:B------:R-:W-:Y:S02]  /*0e50*/  SHF.R.U32.HI R24, RZ, 0x8, R2 ;  /* 0x00000008ff187819 */ /* 0x000fe40000011602 */
[----:B------:R-:W-:Y:S02]  /*0e60*/  SEL R27, R27, RZ, !P2 ;  /* 0x000000ff1b1b7207 */ /* 0x000fe40005000000 */
[----:B------:R-:W-:Y:S02]  /*0e70*/  @P6 ISETP.NE.U32.AND P0, PT, R20, 0x1, PT ;  /* 0x000000011400680c */ /* 0x000fe40003f05070 */
[----:B------:R-:W-:-:S02]  /*0e80*/  LOP3.LUT R24, R24, 0x1, RZ, 0xc0, !PT ;  /* 0x0000000118187812 */ /* 0x000fc400078ec0ff */
[----:B------:R-:W-:Y:S02]  /*0e90*/  IADD3 R21, PT, PT, R27, R12, R22 ;  /* 0x0000000c1b157210 */ /* 0x000fe40007ffe016 */
[----:B------:R-:W-:Y:S02]  /*0ea0*/  @P6 SEL R20, RZ, 0x10, P4 ;  /* 0x00000010ff146807 */ /* 0x000fe40002000000 */
[----:B------:R-:W-:Y:S01]  /*0eb0*/  ISETP.NE.AND P4, PT, R13, 0x3, PT ;  /* 0x000000030d00780c */ /* 0x000fe20003f85270 */
[----:B------:R-:W-:Y:S01]  /*0ec0*/  @!P2 IMAD.IADD R12, R21, 0x1, R24 ;  /* 0x00000001150ca824 */ /* 0x000fe200078e0218 */
[----:B------:R-:W-:Y:S02]  /*0ed0*/  @P6 ISETP.NE.U32.AND.EX P0, PT, RZ, RZ, PT, P0 ;  /* 0x000000ffff00620c */ /* 0x000fe40003f05100 */
[----:B------:R-:W-:Y:S01]  /*0ee0*/  @P5 ISETP.NE.AND P1, PT, R14, 0x2, PT ;  /* 0x000000020e00580c */ /* 0x000fe20003f25270 */
[----:B------:R-:W-:Y:S01]  /*0ef0*/  IMAD.MOV.U32 R14, RZ, RZ, 0x10 ;  /* 0x00000010ff0e7424 */ /* 0x000fe200078e00ff */
[----:B------:R-:W-:-:S02]  /*0f00*/  SHF.R.U32.HI R21, RZ, 0x9, R4 ;  /* 0x00000009ff157819 */ /* 0x000fc40000011604 */
[----:B------:R-:W-:Y:S02]  /*0f10*/  @P6 SEL R14, R20, RZ, !P0 ;  /* 0x000000ff140e6207 */ /* 0x000fe40004000000 */
[----:B------:R-:W-:Y:S02]  /*0f20*/  @P5 ISETP.EQ.U32.AND P6, PT, R16, 0x1, PT ;  /* 0x000000011000580c */ /* 0x000fe40003fc2070 */
[----:B------:R-:W-:Y:S02]  /*0f30*/  LOP3.LUT R21, R21, 0x1, RZ, 0xc0, !PT ;  /* 0x0000000115157812 */ /* 0x000fe400078ec0ff */
[----:B------:R-:W-:Y:S02]  /*0f40*/  @P5 ISETP.EQ.U32.AND.EX P1, PT, RZ, RZ, !P1, P6 ;  /* 0x000000ffff00520c */ /* 0x000fe40004f22160 */
[----:B------:R-:W-:Y:S02]  /*0f50*/  SHF.R.U32.HI R20, RZ, 0x9, R6 ;  /* 0x00000009ff147819 */ /* 0x000fe40000011606 */
[----:B------:R-:W-:-:S02]  /*0f60*/  IADD3 R29, PT, PT, R21, R29, R18 ;  /* 0x0000001d151d7210 */ /* 0x000fc40007ffe012 */
[----:B------:R-:W-:Y:S02]  /*0f70*/  @P4 SHF.R.U64 R16, R6, 0x5, R7 ;  /* 0x0000000506104819 */ /* 0x000fe40000001207 */
[----:B------:R-:W-:Y:S02]  /*0f80*/  @P5 SEL R26, RZ, 0x1, !P1 ;  /* 0x00000001ff1a5807 */ /* 0x000fe40004800000 */
[----:B------:R-:W-:Y:S02]  /*0f90*/  ISETP.NE.AND P1, PT, R15, 0x3, PT ;  /* 0x000000030f00780c */ /* 0x000fe40003f25270 */
[----:B------:R-:W-:Y:S02]  /*0fa0*/  LOP3.LUT R20, R20, 0x1, RZ, 0xc0, !PT ;  /* 0x0000000114147812 */ /* 0x000fe400078ec0ff */
[----:B------:R-:W-:Y:S02]  /*0fb0*/  SEL R29, R29, RZ, P3 ;  /* 0x000000ff1d1d7207 */ /* 0x000fe40001800000 */
[----:B------:R-:W-:-:S02]  /*0fc0*/  @P4 LOP3.LUT R16, R16, 0x1, RZ, 0xc0, !PT ;  /* 0x0000000110104812 */ /* 0x000fc400078ec0ff */
[----:B------:R-:W-:Y:S02]  /*0fd0*/  SEL R22, R24, RZ, !P2 ;  /* 0x000000ff18167207 */ /* 0x000fe40005000000 */
[----:B------:R-:W-:Y:S02]  /*0fe0*/  IADD3 R25, PT, PT, R29, R20, R25 ;  /* 0x000000141d197210 */ /* 0x000fe40007ffe019 */
[----:B------:R-:W-:Y:S02]  /*0ff0*/  SHF.R.U32.HI R24, RZ, 0x9, R2 ;  /* 0x00000009ff187819 */ /* 0x000fe40000011602 */
[----:B------:R-:W-:Y:S02]  /*1000*/  @P4 ISETP.NE.U32.AND P0, PT, R16, 0x1, PT ;  /* 0x000000011000480c */ /* 0x000fe40003f05070 */
[----:B------:R-:W-:Y:S02]  /*1010*/  @P4 ISETP.NE.AND P6, PT, R13, 0x2, PT ;  /* 0x000000020d00480c */ /* 0x000fe40003fc5270 */
[----:B------:R-:W-:-:S02]  /*1020*/  LOP3.LUT R24, R24, 0x1, RZ, 0xc0, !PT ;  /* 0x0000000118187812 */ /* 0x000fc400078ec0ff */
[----:B------:R-:W-:Y:S02]  /*1030*/  IADD3 R27, PT, PT, R22, R25, R27 ;  /* 0x00000019161b7210 */ /* 0x000fe40007ffe01b */
[----:B------:R-:W-:Y:S02]  /*1040*/  @P4 ISETP.NE.U32.AND.EX P0, PT, RZ, RZ, PT, P0 ;  /* 0x000000ffff00420c */ /* 0x000fe40003f05100 */
[----:B------:R-:W-:Y:S01]  /*1050*/  @P4 SEL R13, RZ, 0x20, P6 ;  /* 0x00000020ff0d4807 */ /* 0x000fe20003000000 */
[----:B------:R-:W-:Y:S01]  /*1060*/  @!P2 IMAD.IADD R25, R27, 0x1, R24 ;  /* 0x000000011b19a824 */ /* 0x000fe200078e0218 */
[----:B------:R-:W-:Y:S01]  /*1070*/  @P1 ISETP.NE.AND P5, PT, R15, 0x2, PT ;  /* 0x000000020f00180c */ /* 0x000fe20003fa5270 */
[----:B------:R-:W-:Y:S01]  /*1080*/  IMAD.MOV.U32 R15, RZ, RZ, 0x20 ;  /* 0x00000020ff0f7424 */ /* 0x000fe200078e00ff */
[----:B------:R-:W-:Y:S02]  /*1090*/  ISETP.NE.AND P6, PT, R12, 0x3, PT ;  /* 0x000000030c00780c */ /* 0x000fe40003fc5270 */
[----:B------:R-:W-:-:S02]  /*10a0*/  @P4 SEL R15, R13, RZ, !P0 ;  /* 0x000000ff0d0f4207 */ /* 0x000fc40004000000 */
[----:B------:R-:W-:Y:S02]  /*10b0*/  @P1 SHF.R.U64 R13, R6, 0x6, R7 ;  /* 0x00000006060d1819 */ /* 0x000fe40000001207 */
[----:B------:R-:W-:Y:S02]  /*10c0*/  ISETP.NE.AND P4, PT, R25, 0x3, PT ;  /* 0x000000031900780c */ /* 0x000fe40003f85270 */
[----:B------:R-:W-:Y:S02]  /*10d0*/  @P1 LOP3.LUT R13, R13, 0x1, RZ, 0xc0, !PT ;  /* 0x000000010d0d1812 */ /* 0x000fe400078ec0ff */
[----:B------:R-:W-:Y:S01]  /*10e0*/  LOP3.LUT R26, R11, R26, RZ, 0xfc, !PT ;  /* 0x0000001a0b1a7212 */ /* 0x000fe200078efcff */
[----:B------:R-:W-:Y:S01]  /*10f0*/  IMAD.MOV.U32 R11, RZ, RZ, 0x100 ;  /* 0x00000100ff0b7424 */ /* 0x000fe200078e00ff */
[----:B------:R-:W-:Y:S02]  /*1100*/  @P1 ISETP.NE.U32.AND P0, PT, R13, 0x1, PT ;  /* 0x000000010d00180c */ /* 0x000fe40003f05070 */
[----:B------:R-:W-:-:S02]  /*1110*/  @P1 SEL R13, RZ, 0x40, P5 ;  /* 0x00000040ff0d1807 */ /* 0x000fc40002800000 */
[----:B------:R-:W-:Y:S02]  /*1120*/  @P1 ISETP.NE.U32.AND.EX P0, PT, RZ, RZ, PT, P0 ;  /* 0x000000ffff00120c */ /* 0x000fe40003f05100 */
[--C-:B------:R-:W-:Y:S02]  /*1130*/  @P6 SHF.R.U64 R16, R6, 0x7, R7.reuse ;  /* 0x0000000706106819 */ /* 0x100fe40000001207 */
[----:B------:R-:W-:Y:S01]  /*1140*/  @P6 ISETP.NE.AND P5, PT, R12, 0x2, PT ;  /* 0x000000020c00680c */ /* 0x000fe20003fa5270 */
[----:B------:R-:W-:Y:S01]  /*1150*/  IMAD.MOV.U32 R12, RZ, RZ, 0x40 ;  /* 0x00000040ff0c7424 */ /* 0x000fe200078e00ff */
[----:B------:R-:W-:Y:S02]  /*1160*/  @P1 SEL R12, R13, RZ, !P0 ;  /* 0x000000ff0d0c1207 */ /* 0x000fe40004000000 */
[----:B------:R-:W-:Y:S02]  /*1170*/  @P6 LOP3.LUT R16, R16, 0x1, RZ, 0xc0, !PT ;  /* 0x0000000110106812 */ /* 0x000fe400078ec0ff */
[----:B------:R-:W-:-:S02]  /*1180*/  @P4 SHF.R.U64 R13, R6, 0x8, R7 ;  /* 0x00000008060d4819 */ /* 0x000fc40000001207 */
[----:B------:R-:W-:Y:S02]  /*1190*/  @P6 ISETP.NE.U32.AND P0, PT, R16, 0x1, PT ;  /* 0x000000011000680c */ /* 0x000fe40003f05070 */
[----:B------:R-:W-:Y:S02]  /*11a0*/  @P4 LOP3.LUT R13, R13, 0x1, RZ, 0xc0, !PT ;  /* 0x000000010d0d4812 */ /* 0x000fe400078ec0ff */
[----:B------:R-:W-:Y:S02]  /*11b0*/  @P4 ISETP.NE.AND P1, PT, R25, 0x2, PT ;  /* 0x000000021900480c */ /* 0x000fe40003f25270 */
[----:B------:R-:W-:Y:S02]  /*11c0*/  @P6 SEL R25, RZ, 0x80, P5 ;  /* 0x00000080ff196807 */ /* 0x000fe40002800000 */
[----:B------:R-:W-:Y:S02]  /*11d0*/  @P6 ISETP.NE.U32.AND.EX P0, PT, RZ, RZ, PT, P0 ;  /* 0x000000ffff00620c */ /* 0x000fe40003f05100 */
[----:B------:R-:W-:Y:S01]  /*11e0*/  @P4 ISETP.NE.U32.AND P5, PT, R13, 0x1, PT ;  /* 0x000000010d00480c */ /* 0x000fe20003fa5070 */
[----:B------:R-:W-:Y:S01]  /*11f0*/  IMAD.MOV.U32 R13, RZ, RZ, 0x80 ;  /* 0x00000080ff0d7424 */ /* 0x000fe200078e00ff */
[----:B------:R-:W-:-:S02]  /*1200*/  SHF.R.U32.HI R16, RZ, 0xa, R4 ;  /* 0x0000000aff107819 */ /* 0x000fc40000011604 */
[----:B------:R-:W-:Y:S02]  /*1210*/  @P6 SEL R13, R25, RZ, !P0 ;  /* 0x000000ff190d6207 */ /* 0x000fe40004000000 */
[----:B------:R-:W-:Y:S02]  /*1220*/  @P4 ISETP.NE.U32.AND.EX P5, PT, RZ, RZ, PT, P5 ;  /* 0x000000ffff00420c */ /* 0x000fe40003fa5150 */
[----:B------:R-:W-:Y:S02]  /*1230*/  @P4 SEL R25, RZ, 0x100, P1 ;  /* 0x00000100ff194807 */ /* 0x000fe40000800000 */
[----:B------:R-:W-:Y:S02]  /*1240*/  LOP3.LUT R16, R16, 0x1, RZ, 0xc0, !PT ;  /* 0x0000000110107812 */ /* 0x000fe400078ec0ff */
[----:B------:R-:W-:Y:S02]  /*1250*/  @P4 SEL R11, R25, RZ, !P5 ;  /* 0x000000ff190b4207 */ /* 0x000fe40006800000 */
[----:B------:R-:W-:-:S02]  /*1260*/  IADD3 R25, PT, PT, R16, R18, R21 ;  /* 0x0000001210197210 */ /* 0x000fc40007ffe015 */
[----:B------:R-:W-:Y:S02]  /*1270*/  SHF.R.U32.HI R18, RZ, 0xa, R6 ;  /* 0x0000000aff127819 */ /* 0x000fe40000011606 */
[----:B------:R-:W-:Y:S02]  /*1280*/  SEL R25, R25, RZ, P3 ;  /* 0x000000ff19197207 */ /* 0x000fe40001800000 */
[----:B------:R-:W-:Y:S02]  /*1290*/  LOP3.LUT R18, R18, 0x1, RZ, 0xc0, !PT ;  /* 0x0000000112127812 */ /* 0x000fe400078ec0ff */
[----:B------:R-:W-:Y:S02]  /*12a0*/  LOP3.LUT R26, R17, R26, RZ, 0xfc, !PT ;  /* 0x0000001a111a7212 */ /* 0x000fe400078efcff */
[----:B------:R-:W-:Y:S02]  /*12b0*/  IADD3 R27, PT, PT, R25, R18, R23 ;  /* 0x00000012191b7210 */ /* 0x000fe40007ffe017 */
[----:B------:R-:W-:-:S02]  /*12c0*/  SEL R25, R24, RZ, !P2 ;  /* 0x000000ff18197207 */ /* 0x000fc40005000000 */
[----:B------:R-:W-:Y:S02]  /*12d0*/  SHF.R.U32.HI R24, RZ, 0xa, R2 ;  /* 0x0000000aff187819 */ /* 0x000fe40000011602 */
[----:B------:R-:W-:Y:S02]  /*12e0*/  IADD3 R23, PT, PT, R25, R27, R22 ;  /* 0x0000001b19177210 */ /* 0x000fe40007ffe016 */
[----:B------:R-:W-:Y:S02]  /*12f0*/  LOP3.LUT R24, R24, 0x1, RZ, 0xc0, !PT ;  /* 0x0000000118187812 */ /* 0x000fe400078ec0ff */
[----:B------:R-:W-:Y:S01]  /*1300*/  LOP3.LUT R29, R19, R26, RZ, 0xfc, !PT ;  /* 0x0000001a131d7212 */ /* 0x000fe200078efcff */
[----:B------:R-:W-:Y:S01]  /*1310*/  IMAD.MOV.U32 R19, RZ, RZ, 0x200 ;  /* 0x00000200ff137424 */ /* 0x000fe200078e00ff */
[----:B------:R-:W-:Y:S01]  /*1320*/  SHF.R.U32.HI R26, RZ, 0xc, R2 ;  /* 0x0000000cff1a7819 */ /* 0x000fe20000011602 */
[----:B------:R-:W-:Y:S01]  /*1330*/  @!P2 IMAD.IADD R27, R23, 0x1, R24 ;  /* 0x00000001171ba824 */ /* 0x000fe200078e0218 */
[----:B------:R-:W-:-:S02]  /*1340*/  SHF.R.U32.HI R23, RZ, 0xb, R4 ;  /* 0x0000000bff177819 */ /* 0x000fc40000011604 */
[----:B------:R-:W-:Y:S02]  /*1350*/  LOP3.LUT R26, R26, 0x1, RZ, 0xc0, !PT ;  /* 0x000000011a1a7812 */ /* 0x000fe400078ec0ff */
[----:B------:R-:W-:Y:S02]  /*1360*/  LOP3.LUT R23, R23, 0x1, RZ, 0xc0, !PT ;  /* 0x0000000117177812 */ /* 0x000fe400078ec0ff */
[----:B------:R-:W-:Y:S02]  /*1370*/  ISETP.NE.AND P6, PT, R27, 0x3, PT ;  /* 0x000000031b00780c */ /* 0x000fe40003fc5270 */
[----:B------:R-:W-:Y:S02]  /*1380*/  IADD3 R22, PT, PT, R23, R21, R16 ;  /* 0x0000001517167210 */ /* 0x000fe40007ffe010 */
[----:B------:R-:W-:Y:S02]  /*1390*/  SHF.R.U32.HI R21, RZ, 0xb, R6 ;  /* 0x0000000bff157819 */ /* 0x000fe40000011606 */
[----:B------:R-:W-:-:S02]  /*13a0*/  SEL R22, R22, RZ, P3 ;  /* 0x000000ff16167207 */ /* 0x000fc40001800000 */
[----:B------:R-:W-:-:S04]  /*13b0*/  LOP3.LUT R21, R21, 0x1, RZ, 0xc0, !PT ;  /* 0x0000000115157812 */ /* 0x000fc800078ec0ff */
[----:B------:R-:W-:Y:S02]  /*13c0*/  IADD3 R20, PT, PT, R22, R21, R20 ;  /* 0x0000001516147210 */ /* 0x000fe40007ffe014 */
[----:B------:R-:W-:Y:S02]  /*13d0*/  SEL R22, R24, RZ, !P2 ;  /* 0x000000ff18167207 */ /* 0x000fe40005000000 */
[----:B------:R-:W-:Y:S02]  /*13e0*/  SHF.R.U32.HI R24, RZ, 0xb, R2 ;  /* 0x0000000bff187819 */ /* 0x000fe40000011602 */
[----:B------:R-:W-:Y:S02]  /*13f0*/  IADD3 R25, PT, PT, R22, R20, R25 ;  /* 0x0000001416197210 */ /* 0x000fe40007ffe019 */
[----:B------:R-:W-:Y:S02]  /*1400*/  LOP3.LUT R24, R24, 0x1, RZ, 0xc0, !PT ;  /* 0x0000000118187812 */ /* 0x000fe400078ec0ff */
[----:B------:R-:W-:-:S02]  /*1410*/  @P6 ISETP.NE.AND P0, PT, R27, 0x2, PT ;  /* 0x000000021b00680c */ /* 0x000fc40003f05270 */
[----:B------:R-:W-:Y:S01]  /*1420*/  SHF.R.U32.HI R27, RZ, 0xc, R6 ;  /* 0x0000000cff1b7819 */ /* 0x000fe20000011606 */
[----:B------:R-:W-:Y:S01]  /*1430*/  @!P2 IMAD.IADD R20, R25, 0x1, R24 ;  /* 0x000000011914a824 */ /* 0x000fe200078e0218 */
[----:B------:R-:W-:Y:S02]  /*1440*/  @P6 SEL R25, RZ, 0x200, P0 ;  /* 0x00000200ff196807 */ /* 0x000fe40000000000 */
[----:B------:R-:W-:Y:S02]  /*1450*/  LOP3.LUT R27, R27, 0x1, RZ, 0xc0, !PT ;  /* 0x000000011b1b7812 */ /* 0x000fe400078ec0ff */
[----:B------:R-:W-:Y:S02]  /*1460*/  ISETP.NE.AND P5, PT, R20, 0x3, PT ;  /* 0x000000031400780c */ /* 0x000fe40003fa5270 */
[----:B------:R-:W-:-:S11]  /*1470*/  SEL R24, R24, RZ, !P2 ;  /* 0x000000ff18187207 */ /* 0x000fd60005000000 */
[----:B------:R-:W-:Y:S02]  /*1480*/  @P5 ISETP.NE.AND P4, PT, R20, 0x2, PT ;  /* 0x000000021400580c */ /* 0x000fe40003f85270 */
[C-C-:B------:R-:W-:Y:S02]  /*1490*/  @P6 SHF.R.U64 R20, R6.reuse, 0x9, R7.reuse ;  /* 0x0000000906146819 */ /* 0x140fe40000001207 */
[----:B------:R-:W-:Y:S02]  /*14a0*/  @P5 SHF.R.U64 R17, R6, 0xa, R7 ;  /* 0x0000000a06115819 */ /* 0x000fe40000001207 */
[----:B------:R-:W-:Y:S02]  /*14b0*/  @P6 LOP3.LUT R20, R20, 0x1, RZ, 0xc0, !PT ;  /* 0x0000000114146812 */ /* 0x000fe400078ec0ff */
[----:B------:R-:W-:Y:S02]  /*14c0*/  @P5 LOP3.LUT R17, R17, 0x1, RZ, 0xc0, !PT ;  /* 0x0000000111115812 */ /* 0x000fe400078ec0ff */
[----:B------:R-:W-:-:S02]  /*14d0*/  @P6 ISETP.NE.U32.AND P1, PT, R20, 0x1, PT ;  /* 0x000000011400680c */ /* 0x000fc40003f25070 */
[----:B------:R-:W-:Y:S02]  /*14e0*/  SHF.R.U32.HI R20, RZ, 0xc, R4 ;  /* 0x0000000cff147819 */ /* 0x000fe40000011604 */
[----:B------:R-:W-:Y:S02]  /*14f0*/  @P6 ISETP.NE.U32.AND.EX P1, PT, RZ, RZ, PT, P1 ;  /* 0x000000ffff00620c */ /* 0x000fe40003f25110 */
[----:B------:R-:W-:Y:S02]  /*1500*/  LOP3.LUT R20, R20, 0x1, RZ, 0xc0, !PT ;  /* 0x0000000114147812 */ /* 0x000fe400078ec0ff */
[----:B------:R-:W-:Y:S01]  /*1510*/  @P5 ISETP.NE.U32.AND P0, PT, R17, 0x1, PT ;  /* 0x000000011100580c */ /* 0x000fe20003f05070 */
[----:B------:R-:W-:Y:S01]  /*1520*/  IMAD.MOV.U32 R17, RZ, RZ, 0x400 ;  /* 0x00000400ff117424 */ /* 0x000fe200078e00ff */
[----:B------:R-:W-:Y:S02]  /*1530*/  IADD3 R16, PT, PT, R20, R16, R23 ;  /* 0x0000001014107210 */ /* 0x000fe40007ffe017 */
[----:B------:R-:W-:-:S02]  /*1540*/  @P6 SEL R19, R25, RZ, !P1 ;  /* 0x000000ff19136207 */ /* 0x000fc40004800000 */
[----:B------:R-:W-:Y:S02]  /*1550*/  SEL R16, R16, RZ, P3 ;  /* 0x000000ff10107207 */ /* 0x000fe40001800000 */
[----:B------:R-:W-:Y:S02]  /*1560*/  @P5 ISETP.NE.U32.AND.EX P0, PT, RZ, RZ, PT, P0 ;  /* 0x000000ffff00520c */ /* 0x000fe40003f05100 */
[----:B------:R-:W-:Y:S02]  /*1570*/  @P5 SEL R25, RZ, 0x400, P4 ;  /* 0x00000400ff195807 */ /* 0x000fe40002000000 */
[----:B------:R-:W-:Y:S02]  /*1580*/  IADD3 R18, PT, PT, R16, R27, R18 ;  /* 0x0000001b10127210 */ /* 0x000fe40007ffe012 */
[----:B------:R-:W-:Y:S02]  /*1590*/  @P5 SEL R17, R25, RZ, !P0 ;  /* 0x000000ff19115207 */ /* 0x000fe40004000000 */
[----:B------:R-:W-:-:S02]  /*15a0*/  IADD3 R25, PT, PT, R24, R18, R22 ;  /* 0x0000001218197210 */ /* 0x000fc40007ffe016 */
[----:B------:R-:W-:-:S03]  /*15b0*/  SHF.R.U32.HI R16, RZ, 0xd, R6 ;  /* 0x0000000dff107819 */ /* 0x000fc60000011606 */
[----:B------:R-:W-:Y:S01]  /*15c0*/  @!P2 IMAD.IADD R18, R25, 0x1, R26 ;  /* 0x000000011912a824 */ /* 0x000fe200078e021a */
[----:B------:R-:W-:Y:S02]  /*15d0*/  SHF.R.U32.HI R25, RZ, 0xd, R4 ;  /* 0x0000000dff197819 */ /* 0x000fe40000011604 */
[----:B------:R-:W-:Y:S02]  /*15e0*/  LOP3.LUT R16, R16, 0x1, RZ, 0xc0, !PT ;  /* 0x0000000110107812 */ /* 0x000fe400078ec0ff */
[----:B------:R-:W-:Y:S02]  /*15f0*/  ISETP.NE.AND P6, PT, R18, 0x3, PT ;  /* 0x000000031200780c */ /* 0x000fe40003fc5270 */
[----:B------:R-:W-:-:S04]  /*1600*/  LOP3.LUT R25, R25, 0x1, RZ, 0xc0, !PT ;  /* 0x0000000119197812 */ /* 0x000fc800078ec0ff */
[----:B------:R-:W-:-:S04]  /*1610*/  IADD3 R23, PT, PT, R25, R23, R20 ;  /* 0x0000001719177210 */ /* 0x000fc80007ffe014 */
[----:B------:R-:W-:-:S03]  /*1620*/  SEL R23, R23, RZ, P3 ;  /* 0x000000ff17177207 */ /* 0x000fc60001800000 */
[----:B------:R-:W-:Y:S02]  /*1630*/  @P6 ISETP.NE.AND P0, PT, R18, 0x2, PT ;  /* 0x000000021200680c */ /* 0x000fe40003f05270 */
[----:B------:R-:W-:Y:S02]  /*1640*/  IADD3 R23, PT, PT, R23, R16, R21 ;  /* 0x0000001017177210 */ /* 0x000fe40007ffe015 */
[----:B------:R-:W-:Y:S02]  /*1650*/  SEL R18, R26, RZ, !P2 ;  /* 0x000000ff1a127207 */ /* 0x000fe40005000000 */
[----:B------:R-:W-:Y:S02]  /*1660*/  SHF.R.U32.HI R21, RZ, 0xd, R2 ;  /* 0x0000000dff157819 */ /* 0x000fe40000011602 */
[----:B------:R-:W-:Y:S02]  /*1670*/  IADD3 R24, PT, PT, R18, R23, R24 ;  /* 0x0000001712187210 */ /* 0x000fe40007ffe018 */
[----:B------:R-:W-:-:S02]  /*1680*/  LOP3.LUT R21, R21, 0x1, RZ, 0xc0, !PT ;  /* 0x0000000115157812 */ /* 0x000fc400078ec0ff */
[----:B------:R-:W-:Y:S02]  /*1690*/  @P6 SHF.R.U64 R22, R6, 0xb, R7 ;  /* 0x0000000b06166819 */ /* 0x000fe40000001207 */
[----:B------:R-:W-:Y:S01]  /*16a0*/  SHF.R.U32.HI R26, RZ, 0xf, R2 ;  /* 0x0000000fff1a7819 */ /* 0x000fe20000011602 */
[----:B------:R-:W-:Y:S01]  /*16b0*/  @!P2 IMAD.IADD R23, R24, 0x1, R21 ;  /* 0x000000011817a824 */ /* 0x000fe200078e0215 */
[----:B------:R-:W-:Y:S02]  /*16c0*/  LOP3.LUT R24, R14, R29, RZ, 0xfc, !PT ;  /* 0x0000001d0e187212 */ /* 0x000fe400078efcff */
[----:B------:R-:W-:Y:S02]  /*16d0*/  @P6 LOP3.LUT R22, R22, 0x1, RZ, 0xc0, !PT ;  /* 0x0000000116166812 */ /* 0x000fe400078ec0ff */
[----:B------:R-:W-:Y:S02]  /*16e0*/  ISETP.NE.AND P5, PT, R23, 0x3, PT ;  /* 0x000000031700780c */ /* 0x000fe40003fa5270 */
[----:B------:R-:W-:-:S02]  /*16f0*/  @P6 ISETP.NE.U32.AND P1, PT, R22, 0x1, PT ;  /* 0x000000011600680c */ /* 0x000fc40003f25070 */
[----:B------:R-:W-:Y:S02]  /*1700*/  @P6 SEL R22, RZ, 0x800, P0 ;  /* 0x00000800ff166807 */ /* 0x000fe40000000000 */
[----:B------:R-:W-:Y:S02]  /*1710*/  @P6 ISETP.NE.U32.AND.EX P1, PT, RZ, RZ, PT, P1 ;  /* 0x000000ffff00620c */ /* 0x000fe40003f25110 */
[----:B------:R-:W-:Y:S01]  /*1720*/  LOP3.LUT R29, R15, R24, RZ, 0xfc, !PT ;  /* 0x000000180f1d7212 */ /* 0x000fe200078efcff */
[----:B------:R-:W-:Y:S01]  /*1730*/  IMAD.MOV.U32 R15, RZ, RZ, 0x800 ;  /* 0x00000800ff0f7424 */ /* 0x000fe200078e00ff */
[----:B------:R-:W-:Y:S02]  /*1740*/  @P6 SEL R15, R22, RZ, !P1 ;  /* 0x000000ff160f6207 */ /* 0x000fe40004800000 */
[----:B------:R-:W-:Y:S02]  /*1750*/  SHF.R.U32.HI R24, RZ, 0xe, R2 ;  /* 0x0000000eff187819 */ /* 0x000fe40000011602 */
[----:B------:R-:W-:-:S02]  /*1760*/  @P5 SHF.R.U64 R14, R6, 0xc, R7 ;  /* 0x0000000c060e5819 */ /* 0x000fc40000001207 */
[----:B------:R-:W-:Y:S02]  /*1770*/  @P5 ISETP.NE.AND P4, PT, R23, 0x2, PT ;  /* 0x000000021700580c */ /* 0x000fe40003f85270 */
[----:B------:R-:W-:Y:S02]  /*1780*/  @P5 LOP3.LUT R14, R14, 0x1, RZ, 0xc0, !PT ;  /* 0x000000010e0e5812 */ /* 0x000fe400078ec0ff */
[----:B------:R-:W-:Y:S02]  /*1790*/  SHF.R.U32.HI R23, RZ, 0xe, R4 ;  /* 0x0000000eff177819 */ /* 0x000fe40000011604 */
[----:B------:R-:W-:Y:S01]  /*17a0*/  @P5 ISETP.NE.U32.AND P0, PT, R14, 0x1, PT ;  /* 0x000000010e00580c */ /* 0x000fe20003f05070 */
[----:B------:R-:W-:Y:S01]  /*17b0*/  IMAD.MOV.U32 R14, RZ, RZ, 0x1000 ;  /* 0x00001000ff0e7424 */ /* 0x000fe200078e00ff */
[----:B------:R-:W-:Y:S02]  /*17c0*/  @P5 SEL R22, RZ, 0x1000, P4 ;  /* 0x00001000ff165807 */ /* 0x000fe40002000000 */
[----:B------:R-:W-:-:S02]  /*17d0*/  @P5 ISETP.NE.U32.AND.EX P0, PT, RZ, RZ, PT, P0 ;  /* 0x000000ffff00520c */ /* 0x000fc40003f05100 */
[----:B------:R-:W-:Y:S02]  /*17e0*/  LOP3.LUT R23, R23, 0x1, RZ, 0xc0, !PT ;  /* 0x0000000117177812 */ /* 0x000fe400078ec0ff */
[----:B------:R-:W-:Y:S02]  /*17f0*/  @P5 SEL R14, R22, RZ, !P0 ;  /* 0x000000ff160e5207 */ /* 0x000fe40004000000 */
[----:B------:R-:W-:Y:S02]  /*1800*/  IADD3 R22, PT, PT, R23, R20, R25 ;  /* 0x0000001417167210 */ /* 0x000fe40007ffe019 */
[----:B------:R-:W-:Y:S02]  /*1810*/  SHF.R.U32.HI R20, RZ, 0xe, R6 ;  /* 0x0000000eff147819 */ /* 0x000fe40000011606 */
[----:B------:R-:W-:Y:S02]  /*1820*/  SEL R22, R22, RZ, P3 ;  /* 0x000000ff16167207 */ /* 0x000fe40001800000 */
[----:B------:R-:W-:-:S02]  /*1830*/  LOP3.LUT R20, R20, 0x1, RZ, 0xc0, !PT ;  /* 0x0000000114147812 */ /* 0x000fc400078ec0ff */
[----:B------:R-:W-:Y:S02]  /*1840*/  LOP3.LUT R24, R24, 0x1, RZ, 0xc0, !PT ;  /* 0x0000000118187812 */ /* 0x000fe400078ec0ff */
[----:B------:R-:W-:Y:S02]  /*1850*/  IADD3 R22, PT, PT, R22, R20, R27 ;  /* 0x0000001416167210 */ /* 0x000fe40007ffe01b */
[----:B------:R-:W-:Y:S02]  /*1860*/  SEL R27, R21, RZ, !P2 ;  /* 0x000000ff151b7207 */ /* 0x000fe40005000000 */
[----:B------:R-:W-:Y:S02]  /*1870*/  LOP3.LUT R26, R26, 0x1, RZ, 0xc0, !PT ;  /* 0x000000011a1a7812 */ /* 0x000fe400078ec0ff */
[----:B------:R-:W-:Y:S02]  /*1880*/  IADD3 R21, PT, PT, R27, R22, R18 ;  /* 0x000000161b157210 */ /* 0x000fe40007ffe012 */
[----:B------:R-:W-:-:S03]  /*1890*/  SHF.R.U32.HI R18, RZ, 0xf, R4 ;  /* 0x0000000fff127819 */ /* 0x000fc60000011604 */
[----:B------:R-:W-:Y:S01]  /*18a0*/  @!P2 IMAD.IADD R22, R21, 0x1, R24 ;  /* 0x000000011516a824 */ /* 0x000fe200078e0218 */
[----:B------:R-:W-:Y:S02]  /*18b0*/  LOP3.LUT R18, R18, 0x1, RZ, 0xc0, !PT ;  /* 0x0000000112127812 */ /* 0x000fe400078ec0ff */
[----:B------:R-:W-:Y:S02]  /*18c0*/  SHF.R.U32.HI R21, RZ, 0xf, R6 ;  /* 0x0000000fff157819 */ /* 0x000fe40000011606 */
[----:B------:R-:W-:Y:S02]  /*18d0*/  IADD3 R25, PT, PT, R18, R25, R23 ;  /* 0x0000001912197210 */ /* 0x000fe40007ffe017 */
[----:B------:R-:W-:Y:S02]  /*18e0*/  LOP3.LUT R21, R21, 0x1, RZ, 0xc0, !PT ;  /* 0x0000000115157812 */ /* 0x000fe400078ec0ff */
[----:B------:R-:W-:Y:S02]  /*18f0*/  SEL R25, R25, RZ, P3 ;  /* 0x000000ff19197207 */ /* 0x000fe40001800000 */
[----:B------:R-:W-:-:S02]  /*1900*/  SEL R24, R24, RZ, !P2 ;  /* 0x000000ff18187207 */ /* 0x000fc40005000000 */
[----:B------:R-:W-:Y:S02]  /*1910*/  IADD3 R16, PT, PT, R25, R21, R16 ;  /* 0x0000001519107210 */ /* 0x000fe40007ffe010 */
[----:B------:R-:W-:Y:S02]  /*1920*/  ISETP.NE.AND P6, PT, R22, 0x3, PT ;  /* 0x000000031600780c */ /* 0x000fe40003fc5270 */
[----:B------:R-:W-:-:S05]  /*1930*/  IADD3 R27, PT, PT, R24, R16, R27 ;  /* 0x00000010181b7210 */ /* 0x000fca0007ffe01b */
[----:B------:R-:W-:Y:S01]  /*1940*/  @!P2 IMAD.IADD R16, R27, 0x1, R26 ;  /* 0x000000011b10a824 */ /* 0x000fe200078e021a */
[----:B------:R-:W-:Y:S02]  /*1950*/  SEL R27, R26, RZ, !P2 ;  /* 0x000000ff1a1b7207 */ /* 0x000fe40005000000 */
[----:B------:R-:W-:Y:S02]  /*1960*/  SHF.R.U32.HI R26, RZ, 0x10, R2 ;  /* 0x00000010ff1a7819 */ /* 0x000fe40000011602 */
[----:B------:R-:W-:Y:S02]  /*1970*/  ISETP.NE.AND P5, PT, R16, 0x3, PT ;  /* 0x000000031000780c */ /* 0x000fe40003fa5270 */
[----:B------:R-:W-:Y:S02]  /*1980*/  @P6 ISETP.NE.AND P0, PT, R22, 0x2, PT ;  /* 0x000000021600680c */ /* 0x000fe40003f05270 */
[----:B------:R-:W-:Y:S02]  /*1990*/  LOP3.LUT R22, R12, R29, RZ, 0xfc, !PT ;  /* 0x0000001d0c167212 */ /* 0x000fe400078efcff */
[----:B------:R-:W-:-:S02]  /*19a0*/  @P6 SEL R25, RZ, 0x2000, P0 ;  /* 0x00002000ff196807 */ /* 0x000fc40000000000 */
[----:B------:R-:W-:-:S05]  /*19b0*/  LOP3.LUT R26, R26, 0x1, RZ, 0xc0, !PT ;  /* 0x000000011a1a7812 */ /* 0x000fca00078ec0ff */
[----:B------:R-:W-:Y:S02]  /*19c0*/  @P5 ISETP.NE.AND P4, PT, R16, 0x2, PT ;  /* 0x000000021000580c */ /* 0x000fe40003f85270 */
[C-C-:B------:R-:W-:Y:S02]  /*19d0*/  @P6 SHF.R.U64 R16, R6.reuse, 0xd, R7.reuse ;  /* 0x0000000d06106819 */ /* 0x140fe40000001207 */
[----:B------:R-:W-:Y:S02]  /*19e0*/  @P5 SHF.R.U64 R12, R6, 0xe, R7 ;  /* 0x0000000e060c5819 */ /* 0x000fe40000001207 */
[----:B------:R-:W-:Y:S02]  /*19f0*/  @P6 LOP3.LUT R16, R16, 0x1, RZ, 0xc0, !PT ;  /* 0x0000000110106812 */ /* 0x000fe400078ec0ff */
[----:B------:R-:W-:Y:S02]  /*1a00*/  @P5 LOP3.LUT R12, R12, 0x1, RZ, 0xc0, !PT ;  /* 0x000000010c0c5812 */ /* 0x000fe400078ec0ff */
[----:B------:R-:W-:-:S02]  /*1a10*/  @P6 ISETP.NE.U32.AND P1, PT, R16, 0x1, PT ;  /* 0x000000011000680c */ /* 0x000fc40003f25070 */
[----:B------:R-:W-:Y:S01]  /*1a20*/  @P5 ISETP.NE.U32.AND P0, PT, R12, 0x1, PT ;  /* 0x000000010c00580c */ /* 0x000fe20003f05070 */
[----:B------:R-:W-:Y:S01]  /*1a30*/  IMAD.MOV.U32 R12, RZ, RZ, 0x4000 ;  /* 0x00004000ff0c7424 */ /* 0x000fe200078e00ff */
[----:B------:R-:W-:Y:S02]  /*1a40*/  @P6 ISETP.NE.U32.AND.EX P1, PT, RZ, RZ, PT, P1 ;  /* 0x000000ffff00620c */ /* 0x000fe40003f25110 */
[----:B------:R-:W-:Y:S01]  /*1a50*/  LOP3.LUT R16, R13, R22, RZ, 0xfc, !PT ;  /* 0x000000160d107212 */ /* 0x000fe200078efcff */
[----:B------:R-:W-:Y:S01]  /*1a60*/  IMAD.MOV.U32 R13, RZ, RZ, 0x2000 ;  /* 0x00002000ff0d7424 */ /* 0x000fe200078e00ff */
[----:B------:R-:W-:Y:S02]  /*1a70*/  SHF.R.U32.HI R22, RZ, 0x10, R4 ;  /* 0x00000010ff167819 */ /* 0x000fe40000011604 */
[----:B------:R-:W-:Y:S02]  /*1a80*/  @P6 SEL R13, R25, RZ, !P1 ;  /* 0x000000ff190d6207 */ /* 0x000fe40004800000 */
[----:B------:R-:W-:-:S02]  /*1a90*/  @P5 ISETP.NE.U32.AND.EX P0, PT, RZ, RZ, PT, P0 ;  /* 0x000000ffff00520c */ /* 0x000fc40003f05100 */
[----:B------:R-:W-:Y:S02]  /*1aa0*/  @P5 SEL R25, RZ, 0x4000, P4 ;  /* 0x00004000ff195807 */ /* 0x000fe40002000000 */
[----:B------:R-:W-:Y:S02]  /*1ab0*/  LOP3.LUT R22, R22, 0x1, RZ, 0xc0, !PT ;  /* 0x0000000116167812 */ /* 0x000fe400078ec0ff */
[----:B------:R-:W-:Y:S02]  /*1ac0*/  @P5 SEL R12, R25, RZ, !P0 ;  /* 0x000000ff190c5207 */ /* 0x000fe40004000000 */
[----:B------:R-:W-:Y:S02]  /*1ad0*/  IADD3 R23, PT, PT, R22, R23, R18 ;  /* 0x0000001716177210 */ /* 0x000fe40007ffe012 */
[----:B------:R-:W-:Y:S02]  /*1ae0*/  SHF.R.U32.HI R25, RZ, 0x10, R6 ;  /* 0x00000010ff197819 */ /* 0x000fe40000011606 */
[----:B------:R-:W-:-:S02]  /*1af0*/  SEL R23, R23, RZ, P3 ;  /* 0x000000ff17177207 */ /* 0x000fc40001800000 */
[----:B------:R-:W-:-:S04]  /*1b00*/  LOP3.LUT R25, R25, 0x1, RZ, 0xc0, !PT ;  /* 0x0000000119197812 */ /* 0x000fc800078ec0ff */
[----:B------:R-:W-:-:S04]  /*1b10*/  IADD3 R20, PT, PT, R23, R25, R20 ;  /* 0x0000001917147210 */ /* 0x000fc80007ffe014 */
[----:B------:R-:W-:Y:S02]  /*1b20*/  IADD3 R23, PT, PT, R27, R20, R24 ;  /* 0x000000141b177210 */ /* 0x000fe40007ffe018 */
[----:B------:R-:W-:-:S03]  /*1b30*/  LOP3.LUT R24, R11, R16, RZ, 0xfc, !PT ;  /* 0x000000100b187212 */ /* 0x000fc600078efcff */
[----:B------:R-:W-:Y:S01]  /*1b40*/  @!P2 IMAD.IADD R20, R23, 0x1, R26 ;  /* 0x000000011714a824 */ /* 0x000fe200078e021a */
[----:B------:R-:W-:Y:S02]  /*1b50*/  SHF.R.U32.HI R23, RZ, 0x11, R4 ;  /* 0x00000011ff177819 */ /* 0x000fe40000011604 */
[----:B------:R-:W-:Y:S02]  /*1b60*/  LOP3.LUT R24, R19, R24, RZ, 0xfc, !PT ;  /* 0x0000001813187212 */ /* 0x000fe400078efcff */
[----:B------:R-:W-:Y:S02]  /*1b70*/  ISETP.NE.AND P6, PT, R20, 0x3, PT ;  /* 0x000000031400780c */ /* 0x000fe40003fc5270 */
[----:B------:R-:W-:Y:S02]  /*1b80*/  LOP3.LUT R23, R23, 0x1, RZ, 0xc0, !PT ;  /* 0x0000000117177812 */ /* 0x000fe400078ec0ff */
[----:B------:R-:W-:-:S09]  /*1b90*/  LOP3.LUT R24, R17, R24, RZ, 0xfc, !PT ;  /* 0x0000001811187212 */ /* 0x000fd200078efcff */
[----:B------:R-:W-:Y:S02]  /*1ba0*/  @P6 ISETP.NE.AND P0, PT, R20, 0x2, PT ;  /* 0x000000021400680c */ /* 0x000fe40003f05270 */
[----:B------:R-:W-:Y:S02]  /*1bb0*/  IADD3 R20, PT, PT, R23, R18, R22 ;  /* 0x0000001217147210 */ /* 0x000fe40007ffe016 */
[----:B------:R-:W-:Y:S02]  /*1bc0*/  SHF.R.U32.HI R18, RZ, 0x11, R6 ;  /* 0x00000011ff127819 */ /* 0x000fe40000011606 */
[----:B------:R-:W-:Y:S02]  /*1bd0*/  SEL R20, R20, RZ, P3 ;  /* 0x000000ff14147207 */ /* 0x000fe40001800000 */
[----:B------:R-:W-:Y:S02]  /*1be0*/  LOP3.LUT R18, R18, 0x1, RZ, 0xc0, !PT ;  /* 0x0000000112127812 */ /* 0x000fe400078ec0ff */
[----:B------:R-:W-:-:S02]  /*1bf0*/  @P6 SHF.R.U64 R16, R6, 0xf, R7 ;  /* 0x0000000f06106819 */ /* 0x000fc40000001207 */
[----:B------:R-:W-:Y:S02]  /*1c00*/  IADD3 R21, PT, PT, R20, R18, R21 ;  /* 0x0000001214157210 */ /* 0x000fe40007ffe015 */
[----:B------:R-:W-:Y:S02]  /*1c10*/  SEL R20, R26, RZ, !P2 ;  /* 0x000000ff1a147207 */ /* 0x000fe40005000000 */
[----:B------:R-:W-:Y:S02]  /*1c20*/  SHF.R.U32.HI R26, RZ, 0x11, R2 ;  /* 0x00000011ff1a7819 */ /* 0x000fe40000011602 */
[----:B------:R-:W-:Y:S02]  /*1c30*/  IADD3 R27, PT, PT, R20, R21, R27 ;  /* 0x00000015141b7210 */ /* 0x000fe40007ffe01b */
[----:B------:R-:W-:Y:S02]  /*1c40*/  LOP3.LUT R26, R26, 0x1, RZ, 0xc0, !PT ;  /* 0x000000011a1a7812 */ /* 0x000fe400078ec0ff */
[----:B------:R-:W-:-:S03]  /*1c50*/  @P6 LOP3.LUT R16, R16, 0x1, RZ, 0xc0, !PT ;  /* 0x0000000110106812 */ /* 0x000fc600078ec0ff */
[----:B------:R-:W-:Y:S01]  /*1c60*/  @!P2 IMAD.IADD R21, R27, 0x1, R26 ;  /* 0x000000011b15a824 */ /* 0x000fe200078e021a */
[----:B------:R-:W-:Y:S02]  /*1c70*/  @P6 SEL R27, RZ, 0x8000, P0 ;  /* 0x00008000ff1b6807 */ /* 0x000fe40000000000 */
[----:B------:R-:W-:Y:S01]  /*1c80*/  @P6 ISETP.NE.U32.AND P1, PT, R16, 0x1, PT ;  /* 0x000000011000680c */ /* 0x000fe20003f25070 */
[----:B------:R-:W-:Y:S01]  /*1c90*/  IMAD.MOV.U32 R16, RZ, RZ, 0x8000 ;  /* 0x00008000ff107424 */ /* 0x000fe200078e00ff */
[----:B------:R-:W-:Y:S02]  /*1ca0*/  ISETP.NE.AND P5, PT, R21, 0x3, PT ;  /* 0x000000031500780c */ /* 0x000fe40003fa5270 */
[----:B------:R-:W-:-:S04]  /*1cb0*/  @P6 ISETP.NE.U32.AND.EX P1, PT, RZ, RZ, PT, P1 ;  /* 0x000000ffff00620c */ /* 0x000fc80003f25110 */
[----:B------:R-:W-:-:S07]  /*1cc0*/  @P6 SEL R16, R27, RZ, !P1 ;  /* 0x000000ff1b106207 */ /* 0x000fce0004800000 */
[----:B------:R-:W-:Y:S02]  /*1cd0*/  @P5 SHF.R.U64 R11, R6, 0x10, R7 ;  /* 0x00000010060b5819 */ /* 0x000fe40000001207 */
[----:B------:R-:W-:Y:S02]  /*1ce0*/  @P5 ISETP.NE.AND P4, PT, R21, 0x2, PT ;  /* 0x000000021500580c */ /* 0x000fe40003f85270 */
[----:B------:R-:W-:Y:S02]  /*1cf0*/  @P5 LOP3.LUT R11, R11, 0x1, RZ, 0xc0, !PT ;  /* 0x000000010b0b5812 */ /* 0x000fe400078ec0ff */
[----:B------:R-:W-:Y:S02]  /*1d00*/  SHF.R.U32.HI R21, RZ, 0x12, R4 ;  /* 0x00000012ff157819 */ /* 0x000fe40000011604 */
[----:B------:R-:W-:Y:S01]  /*1d10*/  @P5 ISETP.NE.U32.AND P0, PT, R11, 0x1, PT ;  /* 0x000000010b00580c */ /* 0x000fe20003f05070 */
[----:B------:R-:W-:Y:S01]  /*1d20*/  IMAD.MOV.U32 R11, RZ, RZ, 0x10000 ;  /* 0x00010000ff0b7424 */ /* 0x000fe200078e00ff */
[----:B------:R-:W-:-:S02]  /*1d30*/  @P5 SEL R19, RZ, 0x10000, P4 ;  /* 0x00010000ff135807 */ /* 0x000fc40002000000 */
[----:B------:R-:W-:Y:S02]  /*1d40*/  @P5 ISETP.NE.U32.AND.EX P0, PT, RZ, RZ, PT, P0 ;  /* 0x000000ffff00520c */ /* 0x000fe40003f05100 */
[----:B------:R-:W-:Y:S02]  /*1d50*/  LOP3.LUT R21, R21, 0x1, RZ, 0xc0, !PT ;  /* 0x0000000115157812 */ /* 0x000fe400078ec0ff */
[----:B------:R-:W-:Y:S02]  /*1d60*/  @P5 SEL R11, R19, RZ, !P0 ;  /* 0x000000ff130b5207 */ /* 0x000fe40004000000 */
        /* <DEDUP_REMOVED lines=9> */
[----:B------:R-:W-:-:S03]  /*1e00*/  SHF.R.U32.HI R20, RZ, 0x13, R4 ;  /* 0x00000013ff147819 */ /* 0x000fc60000011604 */
[----:B------:R-:W-:Y:S01]  /*1e10*/  @!P2 IMAD.IADD R19, R27, 0x1, R26 ;  /* 0x000000011b13a824 */ /* 0x000fe200078e021a */
[----:B------:R-:W-:-:S04]  /*1e20*/  LOP3.LUT R20, R20, 0x1, RZ, 0xc0, !PT ;  /* 0x0000000114147812 */ /* 0x000fc800078ec0ff */
[----:B------:R-:W-:Y:S02]  /*1e30*/  ISETP.NE.AND P6, PT, R19, 0x3, PT ;  /* 0x000000031300780c */ /* 0x000fe40003fc5270 */
[----:B------:R-:W-:-:S04]  /*1e40*/  IADD3 R23, PT, PT, R20, R23, R21 ;  /* 0x0000001714177210 */ /* 0x000fc80007ffe015 */
[----:B------:R-:W-:-:S07]  /*1e50*/  SEL R23, R23, RZ, P3 ;  /* 0x000000ff17177207 */ /* 0x000fce0001800000 */
[----:B------:R-:W-:Y:S02]  /*1e60*/  @P6 ISETP.NE.AND P0, PT, R19, 0x2, PT ;  /* 0x000000021300680c */ /* 0x000fe40003f05270 */
[----:B------:R-:W-:Y:S02]  /*1e70*/  SHF.R.U32.HI R19, RZ, 0x13, R6 ;  /* 0x00000013ff137819 */ /* 0x000fe40000011606 */
[----:B------:R-:W-:Y:S02]  /*1e80*/  @P6 SEL R27, RZ, 0x20000, P0 ;  /* 0x00020000ff1b6807 */ /* 0x000fe40000000000 */
[----:B------:R-:W-:-:S04]  /*1e90*/  LOP3.LUT R19, R19, 0x1, RZ, 0xc0, !PT ;  /* 0x0000000113137812 */ /* 0x000fc800078ec0ff */
[----:B------:R-:W-:Y:S02]  /*1ea0*/  IADD3 R23, PT, PT, R23, R19, R18 ;  /* 0x0000001317177210 */ /* 0x000fe40007ffe012 */
[----:B------:R-:W-:Y:S02]  /*1eb0*/  SEL R18, R26, RZ, !P2 ;  /* 0x000000ff1a127207 */ /* 0x000fe40005000000 */
[----:B------:R-:W-:Y:S02]  /*1ec0*/  SHF.R.U32.HI R26, RZ, 0x13, R2 ;  /* 0x00000013ff1a7819 */ /* 0x000fe40000011602 */
[----:B------:R-:W-:Y:S02]  /*1ed0*/  IADD3 R25, PT, PT, R18, R23, R25 ;  /* 0x0000001712197210 */ /* 0x000fe40007ffe019 */
[----:B------:R-:W-:-:S05]  /*1ee0*/  LOP3.LUT R26, R26, 0x1, RZ, 0xc0, !PT ;  /* 0x000000011a1a7812 */ /* 0x000fca00078ec0ff */
[----:B------:R-:W-:Y:S01]  /*1ef0*/  @!P2 IMAD.IADD R23, R25, 0x1, R26 ;  /* 0x000000011917a824 */ /* 0x000fe200078e021a */
[----:B------:R-:W-:Y:S01]  /*1f00*/  LOP3.LUT R25, R15, R24, RZ, 0xfc, !PT ;  /* 0x000000180f197212 */ /* 0x000fe200078efcff */
[----:B------:R-:W-:-:S03]  /*1f10*/  IMAD.MOV.U32 R15, RZ, RZ, 0x40000 ;  /* 0x00040000ff0f7424 */ /* 0x000fc600078e00ff */
[----:B------:R-:W-:-:S13]  /*1f20*/  ISETP.NE.AND P5, PT, R23, 0x3, PT ;  /* 0x000000031700780c */ /* 0x000fda0003fa5270 */
        /* <DEDUP_REMOVED lines=8> */
[----:B------:R-:W-:Y:S02]  /*1fb0*/  SHF.R.U32.HI R23, RZ, 0x14, R4 ;  /* 0x00000014ff177819 */ /* 0x000fe40000011604 */
[----:B------:R-:W-:Y:S02]  /*1fc0*/  @P5 ISETP.NE.U32.AND.EX P0, PT, RZ, RZ, PT, P0 ;  /* 0x000000ffff00520c */ /* 0x000fe40003f05100 */
[----:B------:R-:W-:Y:S02]  /*1fd0*/  @P5 SEL R24, RZ, 0x40000, P4 ;  /* 0x00040000ff185807 */ /* 0x000fe40002000000 */
[----:B------:R-:W-:Y:S02]  /*1fe0*/  LOP3.LUT R23, R23, 0x1, RZ, 0xc0, !PT ;  /* 0x0000000117177812 */ /* 0x000fe400078ec0ff */
[----:B------:R-:W-:-:S02]  /*1ff0*/  @P5 SEL R15, R24, RZ, !P0 ;  /* 0x000000ff180f5207 */ /* 0x000fc40004000000 */
[----:B------:R-:W-:Y:S02]  /*2000*/  IADD3 R24, PT, PT, R23, R21, R20 ;  /* 0x0000001517187210 */ /* 0x000fe40007ffe014 */
[----:B------:R-:W-:Y:S02]  /*2010*/  SHF.R.U32.HI R21, RZ, 0x14, R6 ;  /* 0x00000014ff157819 */ /* 0x000fe40000011606 */
[----:B------:R-:W-:Y:S02]  /*2020*/  @P6 ISETP.NE.U32.AND.EX P1, PT, RZ, RZ, PT, P1 ;  /* 0x000000ffff00620c */ /* 0x000fe40003f25110 */
[----:B------:R-:W-:Y:S02]  /*2030*/  LOP3.LUT R21, R21, 0x1, RZ, 0xc0, !PT ;  /* 0x0000000115157812 */ /* 0x000fe400078ec0ff */
[----:B------:R-:W-:Y:S02]  /*2040*/  SEL R24, R24, RZ, P3 ;  /* 0x000000ff18187207 */ /* 0x000fe40001800000 */
[----:B------:R-:W-:-:S02]  /*2050*/  @P6 SEL R17, R27, RZ, !P1 ;  /* 0x000000ff1b116207 */ /* 0x000fc40004800000 */
[----:B------:R-:W-:Y:S02]  /*2060*/  IADD3 R27, PT, PT, R24, R21, R22 ;  /* 0x00000015181b7210 */ /* 0x000fe40007ffe016 */
[----:B------:R-:W-:Y:S02]  /*2070*/  SEL R24, R26, RZ, !P2 ;  /* 0x000000ff1a187207 */ /* 0x000fe40005000000 */
[----:B------:R-:W-:Y:S02]  /*2080*/  SHF.R.U32.HI R26, RZ, 0x14, R2 ;  /* 0x00000014ff1a7819 */ /* 0x000fe40000011602 */
[----:B------:R-:W-:Y:S02]  /*2090*/  IADD3 R29, PT, PT, R24, R27, R18 ;  /* 0x0000001b181d7210 */ /* 0x000fe40007ffe012 */
[----:B------:R-:W-:Y:S02]  /*20a0*/  LOP3.LUT R26, R26, 0x1, RZ, 0xc0, !PT ;  /* 0x000000011a1a7812 */ /* 0x000fe400078ec0ff */
[----:B------:R-:W-:-:S02]  /*20b0*/  SHF.R.U32.HI R22, RZ, 0x15, R4 ;  /* 0x00000015ff167819 */ /* 0x000fc40000011604 */
[----:B------:R-:W-:Y:S01]  /*20c0*/  SHF.R.U32.HI R18, RZ, 0x15, R6 ;  /* 0x00000015ff127819 */ /* 0x000fe20000011606 */
[----:B------:R-:W-:Y:S01]  /*20d0*/  @!P2 IMAD.IADD R27, R29, 0x1, R26 ;  /* 0x000000011d1ba824 */ /* 0x000fe200078e021a */
[----:B------:R-:W-:Y:S02]  /*20e0*/  LOP3.LUT R22, R22, 0x1, RZ, 0xc0, !PT ;  /* 0x0000000116167812 */ /* 0x000fe400078ec0ff */
[----:B------:R-:W-:Y:S02]  /*20f0*/  LOP3.LUT R18, R18, 0x1, RZ, 0xc0, !PT ;  /* 0x0000000112127812 */ /* 0x000fe400078ec0ff */
[----:B------:R-:W-:Y:S02]  /*2100*/  ISETP.NE.AND P6, PT, R27, 0x3, PT ;  /* 0x000000031b00780c */ /* 0x000fe40003fc5270 */
[----:B------:R-:W-:-:S04]  /*2110*/  IADD3 R20, PT, PT, R22, R20, R23 ;  /* 0x0000001416147210 */ /* 0x000fc80007ffe017 */
[----:B------:R-:W-:-:S04]  /*2120*/  SEL R20, R20, RZ, P3 ;  /* 0x000000ff14147207 */ /* 0x000fc80001800000 */
[----:B------:R-:W-:Y:S02]  /*2130*/  IADD3 R20, PT, PT, R20, R18, R19 ;  /* 0x0000001214147210 */ /* 0x000fe40007ffe013 */
[----:B------:R-:W-:Y:S02]  /*2140*/  SEL R19, R26, RZ, !P2 ;  /* 0x000000ff1a137207 */ /* 0x000fe40005000000 */
[----:B------:R-:W-:Y:S02]  /*2150*/  SHF.R.U32.HI R26, RZ, 0x15, R2 ;  /* 0x00000015ff1a7819 */ /* 0x000fe40000011602 */
[----:B------:R-:W-:Y:S02]  /*2160*/  @P6 ISETP.NE.AND P0, PT, R27, 0x2, PT ;  /* 0x000000021b00680c */ /* 0x000fe40003f05270 */
[----:B------:R-:W-:Y:S02]  /*2170*/  LOP3.LUT R26, R26, 0x1, RZ, 0xc0, !PT ;  /* 0x000000011a1a7812 */ /* 0x000fe400078ec0ff */
[----:B------:R-:W-:-:S02]  /*2180*/  IADD3 R27, PT, PT, R19, R20, R24 ;  /* 0x00000014131b7210 */ /* 0x000fc40007ffe018 */
[----:B------:R-:W-:-:S03]  /*2190*/  LOP3.LUT R24, R14, R25, RZ, 0xfc, !PT ;  /* 0x000000190e187212 */ /* 0x000fc600078efcff */
[----:B------:R-:W-:Y:S01]  /*21a0*/  @!P2 IMAD.IADD R20, R27, 0x1, R26 ;  /* 0x000000011b14a824 */ /* 0x000fe200078e021a */
[----:B------:R-:W-:Y:S01]  /*21b0*/  LOP3.LUT R25, R13, R24, RZ, 0xfc, !PT ;  /* 0x000000180d197212 */ /* 0x000fe200078efcff */
[----:B------:R-:W-:Y:S01]  /*21c0*/  IMAD.MOV.U32 R13, RZ, RZ, 0x80000 ;  /* 0x00080000ff0d7424 */ /* 0x000fe200078e00ff */
[----:B------:R-:W-:Y:S02]  /*21d0*/  SHF.R.U32.HI R24, RZ, 0x16, R4 ;  /* 0x00000016ff187819 */ /* 0x000fe40000011604 */
[----:B------:R-:W-:Y:S02]  /*21e0*/  ISETP.NE.AND P5, PT, R20, 0x3, PT ;  /* 0x000000031400780c */ /* 0x000fe40003fa5270 */
[----:B------:R-:W-:Y:S02]  /*21f0*/  LOP3.LUT R24, R24, 0x1, RZ, 0xc0, !PT ;  /* 0x0000000118187812 */ /* 0x000fe400078ec0ff */
[----:B------:R-:W-:Y:S02]  /*2200*/  LOP3.LUT R25, R12, R25, RZ, 0xfc, !PT ;  /* 0x000000190c197212 */ /* 0x000fe400078efcff */
[----:B------:R-:W-:-:S04]  /*2210*/  IADD3 R23, PT, PT, R24, R23, R22 ;  /* 0x0000001718177210 */ /* 0x000fc80007ffe016 */
[----:B------:R-:W-:-:S03]  /*2220*/  SEL R23, R23, RZ, P3 ;  /* 0x000000ff17177207 */ /* 0x000fc60001800000 */
[----:B------:R-:W-:Y:S02]  /*2230*/  @P5 ISETP.NE.AND P4, PT, R20, 0x2, PT ;  /* 0x000000021400580c */ /* 0x000fe40003f85270 */
[C-C-:B------:R-:W-:Y:S02]  /*2240*/  @P6 SHF.R.U64 R20, R6.reuse, 0x13, R7.reuse ;  /* 0x0000001306146819 */ /* 0x140fe40000001207 */
[----:B------:R-:W-:Y:S02]  /*2250*/  @P5 SHF.R.U64 R14, R6, 0x14, R7 ;  /* 0x00000014060e5819 */ /* 0x000fe40000001207 */
[----:B------:R-:W-:Y:S02]  /*2260*/  @P6 LOP3.LUT R20, R20, 0x1, RZ, 0xc0, !PT ;  /* 0x0000000114146812 */ /* 0x000fe400078ec0ff */
[----:B------:R-:W-:Y:S02]  /*2270*/  @P5 LOP3.LUT R14, R14, 0x1, RZ, 0xc0, !PT ;  /* 0x000000010e0e5812 */ /* 0x000fe400078ec0ff */
[----:B------:R-:W-:-:S02]  /*2280*/  @P6 ISETP.NE.U32.AND P1, PT, R20, 0x1, PT ;  /* 0x000000011400680c */ /* 0x000fc40003f25070 */
[----:B------:R-:W-:Y:S02]  /*2290*/  @P6 SEL R20, RZ, 0x80000, P0 ;  /* 0x00080000ff146807 */ /* 0x000fe40000000000 */
[----:B------:R-:W-:Y:S02]  /*22a0*/  @P6 ISETP.NE.U32.AND.EX P1, PT, RZ, RZ, PT, P1 ;  /* 0x000000ffff00620c */ /* 0x000fe40003f25110 */
[----:B------:R-:W-:Y:S01]  /*22b0*/  @P5 ISETP.NE.U32.AND P0, PT, R14, 0x1, PT ;  /* 0x000000010e00580c */ /* 0x000fe20003f05070 */
[----:B------:R-:W-:Y:S01]  /*22c0*/  IMAD.MOV.U32 R14, RZ, RZ, 0x100000 ;  /* 0x00100000ff0e7424 */ /* 0x000fe200078e00ff */
[----:B------:R-:W-:Y:S02]  /*22d0*/  @P6 SEL R13, R20, RZ, !P1 ;  /* 0x000000ff140d6207 */ /* 0x000fe40004800000 */
[----:B------:R-:W-:Y:S02]  /*22e0*/  @P5 ISETP.NE.U32.AND.EX P0, PT, RZ, RZ, PT, P0 ;  /* 0x000000ffff00520c */ /* 0x000fe40003f05100 */
[----:B------:R-:W-:-:S04]  /*22f0*/  @P5 SEL R20, RZ, 0x100000, P4 ;  /* 0x00100000ff145807 */ /* 0x000fc80002000000 */
[----:B------:R-:W-:Y:S02]  /*2300*/  @P5 SEL R14, R20, RZ, !P0 ;  /* 0x000000ff140e5207 */ /* 0x000fe40004000000 */
[----:B------:R-:W-:-:S04]  /*2310*/  SHF.R.U32.HI R20, RZ, 0x16, R6 ;  /* 0x00000016ff147819 */ /* 0x000fc80000011606 */
[----:B------:R-:W-:-:S04]  /*2320*/  LOP3.LUT R20, R20, 0x1, RZ, 0xc0, !PT ;  /* 0x0000000114147812 */ /* 0x000fc800078ec0ff */
[----:B------:R-:W-:Y:S02]  /*2330*/  IADD3 R28, PT, PT, R23, R20, R21 ;  /* 0x00000014171c7210 */ /* 0x000fe40007ffe015 */
[----:B------:R-:W-:Y:S02]  /*2340*/  SEL R23, R26, RZ, !P2 ;  /* 0x000000ff1a177207 */ /* 0x000fe40005000000 */
[----:B------:R-:W-:Y:S02]  /*2350*/  SHF.R.U32.HI R26, RZ, 0x16, R2 ;  /* 0x00000016ff1a7819 */ /* 0x000fe40000011602 */
[----:B------:R-:W-:Y:S02]  /*2360*/  SHF.R.U32.HI R21, RZ, 0x17, R4 ;  /* 0x00000017ff157819 */ /* 0x000fe40000011604 */
[----:B------:R-:W-:Y:S02]  /*2370*/  LOP3.LUT R26, R26, 0x1, RZ, 0xc0, !PT ;  /* 0x000000011a1a7812 */ /* 0x000fe400078ec0ff */
[----:B------:R-:W-:-:S02]  /*2380*/  IADD3 R19, PT, PT, R23, R28, R19 ;  /* 0x0000001c17137210 */ /* 0x000fc40007ffe013 */
[----:B------:R-:W-:-:S03]  /*2390*/  LOP3.LUT R21, R21, 0x1, RZ, 0xc0, !PT ;  /* 0x0000000115157812 */ /* 0x000fc600078ec0ff */
[----:B------:R-:W-:Y:S01]  /*23a0*/  @!P2 IMAD.IADD R28, R19, 0x1, R26 ;  /* 0x00000001131ca824 */ /* 0x000fe200078e021a */
[----:B------:R-:W-:Y:S02]  /*23b0*/  IADD3 R22, PT, PT, R21, R22, R24 ;  /* 0x0000001615167210 */ /* 0x000fe40007ffe018 */
[----:B------:R-:W-:Y:S02]  /*23c0*/  SHF.R.U32.HI R19, RZ, 0x17, R6 ;  /* 0x00000017ff137819 */ /* 0x000fe40000011606 */
[----:B------:R-:W-:Y:S02]  /*23d0*/  SEL R22, R22, RZ, P3 ;  /* 0x000000ff16167207 */ /* 0x000fe40001800000 */
[----:B------:R-:W-:Y:S02]  /*23e0*/  LOP3.LUT R19, R19, 0x1, RZ, 0xc0, !PT ;  /* 0x0000000113137812 */ /* 0x000fe400078ec0ff */
[----:B------:R-:W-:Y:S02]  /*23f0*/  ISETP.NE.AND P6, PT, R28, 0x3, PT ;  /* 0x000000031c00780c */ /* 0x000fe40003fc5270 */
[----:B------:R-:W-:-:S02]  /*2400*/  IADD3 R22, PT, PT, R22, R19, R18 ;  /* 0x0000001316167210 */ /* 0x000fc40007ffe012 */
[----:B------:R-:W-:Y:S02]  /*2410*/  SEL R18, R26, RZ, !P2 ;  /* 0x000000ff1a127207 */ /* 0x000fe40005000000 */
[----:B------:R-:W-:Y:S02]  /*2420*/  SHF.R.U32.HI R26, RZ, 0x17, R2 ;  /* 0x00000017ff1a7819 */ /* 0x000fe40000011602 */
[----:B------:R-:W-:Y:S02]  /*2430*/  IADD3 R23, PT, PT, R18, R22, R23 ;  /* 0x0000001612177210 */ /* 0x000fe40007ffe017 */
[----:B------:R-:W-:-:S03]  /*2440*/  LOP3.LUT R26, R26, 0x1, RZ, 0xc0, !PT ;  /* 0x000000011a1a7812 */ /* 0x000fc600078ec0ff */
[----:B------:R-:W-:Y:S02]  /*2450*/  @P6 ISETP.NE.AND P0, PT, R28, 0x2, PT ;  /* 0x000000021c00680c */ /* 0x000fe40003f05270 */
[----:B------:R-:W-:Y:S01]  /*2460*/  @!P2 IMAD.IADD R22, R23, 0x1, R26 ;  /* 0x000000011716a824 */ /* 0x000fe200078e021a */
[----:B------:R-:W-:Y:S02]  /*2470*/  SHF.R.U32.HI R23, RZ, 0x18, R4 ;  /* 0x00000018ff177819 */ /* 0x000fe40000011604 */
[----:B------:R-:W-:Y:S02]  /*2480*/  @P6 SEL R27, RZ, 0x200000, P0 ;  /* 0x00200000ff1b6807 */ /* 0x000fe40000000000 */
[----:B------:R-:W-:Y:S02]  /*2490*/  ISETP.NE.AND P5, PT, R22, 0x3, PT ;  /* 0x000000031600780c */ /* 0x000fe40003fa5270 */
[----:B------:R-:W-:Y:S02]  /*24a0*/  LOP3.LUT R23, R23, 0x1, RZ, 0xc0, !PT ;  /* 0x0000000117177812 */ /* 0x000fe400078ec0ff */
[----:B------:R-:W-:-:S02]  /*24b0*/  SEL R26, R26, RZ, !P2 ;  /* 0x000000ff1a1a7207 */ /* 0x000fc40005000000 */
[----:B------:R-:W-:-:S04]  /*24c0*/  IADD3 R24, PT, PT, R23, R24, R21 ;  /* 0x0000001817187210 */ /* 0x000fc80007ffe015 */
[----:B------:R-:W-:-:S03]  /*24d0*/  SEL R24, R24, RZ, P3 ;  /* 0x000000ff18187207 */ /* 0x000fc60001800000 */
[--C-:B------:R-:W-:Y:S02]  /*24e0*/  @P5 SHF.R.U64 R12, R6, 0x16, R7.reuse ;  /* 0x00000016060c5819 */ /* 0x100fe40000001207 */
[----:B------:R-:W-:Y:S02]  /*24f0*/  @P5 ISETP.NE.AND P4, PT, R22, 0x2, PT ;  /* 0x000000021600580c */ /* 0x000fe40003f85270 */
[----:B------:R-:W-:Y:S02]  /*2500*/  @P6 SHF.R.U64 R22, R6, 0x15, R7 ;  /* 0x0000001506166819 */ /* 0x000fe40000001207 */
[----:B------:R-:W-:Y:S02]  /*2510*/  @P5 LOP3.LUT R12, R12, 0x1, RZ, 0xc0, !PT ;  /* 0x000000010c0c5812 */ /* 0x000fe400078ec0ff */
[----:B------:R-:W-:Y:S02]  /*2520*/  @P6 LOP3.LUT R22, R22, 0x1, RZ, 0xc0, !PT ;  /* 0x0000000116166812 */ /* 0x000fe400078ec0ff */
[----:B------:R-:W-:Y:S01]  /*2530*/  @P5 ISETP.NE.U32.AND P0, PT, R12, 0x1, PT ;  /* 0x000000010c00580c */ /* 0x000fe20003f05070 */
[----:B------:R-:W-:Y:S01]  /*2540*/  IMAD.MOV.U32 R12, RZ, RZ, 0x200000 ;  /* 0x00200000ff0c7424 */ /* 0x000fe200078e00ff */
[----:B------:R-:W-:-:S02]  /*2550*/  @P6 ISETP.NE.U32.AND P1, PT, R22, 0x1, PT ;  /* 0x000000011600680c */ /* 0x000fc40003f25070 */
[----:B------:R-:W-:Y:S01]  /*2560*/  LOP3.LUT R22, R16, R25, RZ, 0xfc, !PT ;  /* 0x0000001910167212 */ /* 0x000fe200078efcff */
[----:B------:R-:W-:Y:S01]  /*2570*/  IMAD.MOV.U32 R16, RZ, RZ, 0x400000 ;  /* 0x00400000ff107424 */ /* 0x000fe200078e00ff */
[----:B------:R-:W-:Y:S02]  /*2580*/  @P5 ISETP.NE.U32.AND.EX P0, PT, RZ, RZ, PT, P0 ;  /* 0x000000ffff00520c */ /* 0x000fe40003f05100 */
[----:B------:R-:W-:Y:S02]  /*2590*/  @P5 SEL R25, RZ, 0x400000, P4 ;  /* 0x00400000ff195807 */ /* 0x000fe40002000000 */
[----:B------:R-:W-:Y:S02]  /*25a0*/  @P6 ISETP.NE.U32.AND.EX P1, PT, RZ, RZ, PT, P1 ;  /* 0x000000ffff00620c */ /* 0x000fe40003f25110 */
[----:B------:R-:W-:Y:S02]  /*25b0*/  @P5 SEL R16, R25, RZ, !P0 ;  /* 0x000000ff19105207 */ /* 0x000fe40004000000 */
[----:B------:R-:W-:-:S02]  /*25c0*/  SHF.R.U32.HI R25, RZ, 0x18, R6 ;  /* 0x00000018ff197819 */ /* 0x000fc40000011606 */
[----:B------:R-:W-:Y:S02]  /*25d0*/  @P6 SEL R12, R27, RZ, !P1 ;  /* 0x000000ff1b0c6207 */ /* 0x000fe40004800000 */
[----:B------:R-:W-:Y:S02]  /*25e0*/  LOP3.LUT R25, R25, 0x1, RZ, 0xc0, !PT ;  /* 0x0000000119197812 */ /* 0x000fe400078ec0ff */
[----:B------:R-:W-:Y:S02]  /*25f0*/  LOP3.LUT R22, R11, R22, RZ, 0xfc, !PT ;  /* 0x000000160b167212 */ /* 0x000fe400078efcff */
[----:B------:R-:W-:Y:S02]  /*2600*/  IADD3 R27, PT, PT, R24, R25, R20 ;  /* 0x00000019181b7210 */ /* 0x000fe40007ffe014 */
[----:B------:R-:W-:Y:S02]  /*2610*/  SHF.R.U32.HI R24, RZ, 0x18, R2 ;  /* 0x00000018ff187819 */ /* 0x000fe40000011602 */
[----:B------:R-:W-:-:S02]  /*2620*/  IADD3 R29, PT, PT, R26, R27, R18 ;  /* 0x0000001b1a1d7210 */ /* 0x000fc40007ffe012 */
[----:B------:R-:W-:Y:S02]  /*2630*/  LOP3.LUT R24, R24, 0x1, RZ, 0xc0, !PT ;  /* 0x0000000118187812 */ /* 0x000fe400078ec0ff */
[----:B------:R-:W-:Y:S02]  /*2640*/  SHF.R.U32.HI R20, RZ, 0x19, R4 ;  /* 0x00000019ff147819 */ /* 0x000fe40000011604 */
[----:B------:R-:W-:Y:S01]  /*2650*/  SHF.R.U32.HI R18, RZ, 0x19, R6 ;  /* 0x00000019ff127819 */ /* 0x000fe20000011606 */
[----:B------:R-:W-:Y:S01]  /*2660*/  @!P2 IMAD.IADD R27, R29, 0x1, R24 ;  /* 0x000000011d1ba824 */ /* 0x000fe200078e0218 */
[----:B------:R-:W-:Y:S02]  /*2670*/  LOP3.LUT R20, R20, 0x1, RZ, 0xc0, !PT ;  /* 0x0000000114147812 */ /* 0x000fe400078ec0ff */
[----:B------:R-:W-:Y:S02]  /*2680*/  LOP3.LUT R18, R18, 0x1, RZ, 0xc0, !PT ;  /* 0x0000000112127812 */ /* 0x000fe400078ec0ff */
[----:B------:R-:W-:-:S02]  /*2690*/  ISETP.NE.AND P6, PT, R27, 0x3, PT ;  /* 0x000000031b00780c */ /* 0x000fc40003fc5270 */
        /* <DEDUP_REMOVED lines=8> */
[----:B------:R-:W-:Y:S01]  /*2720*/  LOP3.LUT R26, R17, R22, RZ, 0xfc, !PT ;  /* 0x00000016111a7212 */ /* 0x000fe200078efcff */
[----:B------:R-:W-:Y:S02]  /*2730*/  IMAD.MOV.U32 R17, RZ, RZ, 0x800000 ;  /* 0x00800000ff117424 */ /* 0x000fe400078e00ff */
[----:B------:R-:W-:Y:S01]  /*2740*/  @!P2 IMAD.IADD R19, R27, 0x1, R24 ;  /* 0x000000011b13a824 */ /* 0x000fe200078e0218 */
[----:B------:R-:W-:Y:S02]  /*2750*/  @P6 SEL R27, RZ, 0x800000, P0 ;  /* 0x00800000ff1b6807 */ /* 0x000fe40000000000 */
[----:B------:R-:W-:Y:S02]  /*2760*/  LOP3.LUT R26, R15, R26, RZ, 0xfc, !PT ;  /* 0x0000001a0f1a7212 */ /* 0x000fe400078efcff */
        /* <DEDUP_REMOVED lines=16> */
[----:B------:R-:W-:Y:S02]  /*2870*/  SEL R23, R23, RZ, P3 ;  /* 0x000000ff17177207 */ /* 0x000fe40001800000 */
[----:B------:R-:W-:Y:S02]  /*2880*/  LOP3.LUT R22, R22, 0x1, RZ, 0xc0, !PT ;  /* 0x0000000116167812 */ /* 0x000fe400078ec0ff */
[----:B------:R-:W-:Y:S02]  /*2890*/  @P6 ISETP.NE.U32.AND.EX P1, PT, RZ, RZ, PT, P1 ;  /* 0x000000ffff00620c */ /* 0x000fe40003f25110 */
[----:B------:R-:W-:-:S02]  /*28a0*/  IADD3 R28, PT, PT, R23, R22, R25 ;  /* 0x00000016171c7210 */ /* 0x000fc40007ffe019 */
[----:B------:R-:W-:Y:S02]  /*28b0*/  SEL R23, R24, RZ, !P2 ;  /* 0x000000ff18177207 */ /* 0x000fe40005000000 */
[----:B------:R-:W-:Y:S02]  /*28c0*/  SHF.R.U32.HI R25, RZ, 0x1a, R2 ;  /* 0x0000001aff197819 */ /* 0x000fe40000011602 */
[----:B------:R-:W-:Y:S02]  /*28d0*/  IADD3 R24, PT, PT, R23, R28, R21 ;  /* 0x0000001c17187210 */ /* 0x000fe40007ffe015 */
[----:B------:R-:W-:Y:S02]  /*28e0*/  LOP3.LUT R25, R25, 0x1, RZ, 0xc0, !PT ;  /* 0x0000000119197812 */ /* 0x000fe400078ec0ff */
[----:B------:R-:W-:Y:S02]  /*28f0*/  SHF.R.U32.HI R21, RZ, 0x1b, R6 ;  /* 0x0000001bff157819 */ /* 0x000fe40000011606 */
[----:B------:R-:W-:Y:S01]  /*2900*/  @P6 SEL R17, R27, RZ, !P1 ;  /* 0x000000ff1b116207 */ /* 0x000fe20004800000 */
[----:B------:R-:W-:Y:S01]  /*2910*/  @!P2 IMAD.IADD R28, R24, 0x1, R25 ;  /* 0x00000001181ca824 */ /* 0x000fe200078e0219 */
[----:B------:R-:W-:-:S02]  /*2920*/  SHF.R.U32.HI R24, RZ, 0x1b, R4 ;  /* 0x0000001bff187819 */ /* 0x000fc40000011604 */
        /* <DEDUP_REMOVED lines=8> */
[----:B------:R-:W-:Y:S02]  /*29b0*/  IADD3 R23, PT, PT, R18, R27, R23 ;  /* 0x0000001b12177210 */ /* 0x000fe40007ffe017 */
[----:B------:R-:W-:Y:S02]  /*29c0*/  LOP3.LUT R20, R20, 0x1, RZ, 0xc0, !PT ;  /* 0x0000000114147812 */ /* 0x000fe400078ec0ff */
[----:B------:R-:W-:-:S02]  /*29d0*/  @P6 ISETP.NE.AND P0, PT, R28, 0x2, PT ;  /* 0x000000021c00680c */ /* 0x000fc40003f05270 */
[----:B------:R-:W-:Y:S01]  /*29e0*/  LOP3.LUT R25, R13, R26, RZ, 0xfc, !PT ;  /* 0x0000001a0d197212 */ /* 0x000fe200078efcff */
[----:B------:R-:W-:Y:S01]  /*29f0*/  @!P2 IMAD.IADD R27, R23, 0x1, R20 ;  /* 0x00000001171ba824 */ /* 0x000fe200078e0214 */
[----:B------:R-:W-:Y:S01]  /*2a00*/  @P6 SHF.R.U64 R23, R6, 0x19, R7 ;  /* 0x0000001906176819 */ /* 0x000fe20000001207 */
[----:B------:R-:W-:Y:S01]  /*2a10*/  IMAD.MOV.U32 R13, RZ, RZ, 0x4000000 ;  /* 0x04000000ff0d7424 */ /* 0x000fe200078e00ff */
[----:B------:R-:W-:Y:S02]  /*2a20*/  LOP3.LUT R25, R14, R25, RZ, 0xfc, !PT ;  /* 0x000000190e197212 */ /* 0x000fe400078efcff */
[----:B------:R-:W-:Y:S02]  /*2a30*/  ISETP.NE.AND P5, PT, R27, 0x3, PT ;  /* 0x000000031b00780c */ /* 0x000fe40003fa5270 */
[----:B------:R-:W-:Y:S02]  /*2a40*/  @P6 LOP3.LUT R23, R23, 0x1, RZ, 0xc0, !PT ;  /* 0x0000000117176812 */ /* 0x000fe400078ec0ff */
[----:B------:R-:W-:Y:S01]  /*2a50*/  LOP3.LUT R25, R12, R25, RZ, 0xfc, !PT ;  /* 0x000000190c197212 */ /* 0x000fe200078efcff */
[----:B------:R-:W-:Y:S01]  /*2a60*/  IMAD.MOV.U32 R12, RZ, RZ, 0x10000000 ;  /* 0x10000000ff0c7424 */ /* 0x000fe200078e00ff */
[----:B------:R-:W-:-:S02]  /*2a70*/  @P6 ISETP.NE.U32.AND P1, PT, R23, 0x1, PT ;  /* 0x000000011700680c */ /* 0x000fc40003f25070 */
[----:B------:R-:W-:Y:S02]  /*2a80*/  SHF.R.U32.HI R23, RZ, 0x1c, R4 ;  /* 0x0000001cff177819 */ /* 0x000fe40000011604 */
[----:B------:R-:W-:Y:S02]  /*2a90*/  @P6 ISETP.NE.U32.AND.EX P1, PT, RZ, RZ, PT, P1 ;  /* 0x000000ffff00620c */ /* 0x000fe40003f25110 */
[----:B------:R-:W-:Y:S02]  /*2aa0*/  LOP3.LUT R23, R23, 0x1, RZ, 0xc0, !PT ;  /* 0x0000000117177812 */ /* 0x000fe400078ec0ff */
[----:B------:R-:W-:Y:S02]  /*2ab0*/  @P5 SHF.R.U64 R15, R6, 0x1a, R7 ;  /* 0x0000001a060f5819 */ /* 0x000fe40000001207 */
[----:B------:R-:W-:Y:S02]  /*2ac0*/  @P5 ISETP.NE.AND P4, PT, R27, 0x2, PT ;  /* 0x000000021b00580c */ /* 0x000fe40003f85270 */
[----:B------:R-:W-:-:S02]  /*2ad0*/  @P5 LOP3.LUT R15, R15, 0x1, RZ, 0xc0, !PT ;  /* 0x000000010f0f5812 */ /* 0x000fc400078ec0ff */
[----:B------:R-:W-:Y:S02]  /*2ae0*/  @P6 SEL R27, RZ, 0x2000000, P0 ;  /* 0x02000000ff1b6807 */ /* 0x000fe40000000000 */
[----:B------:R-:W-:Y:S01]  /*2af0*/  @P5 ISETP.NE.U32.AND P0, PT, R15, 0x1, PT ;  /* 0x000000010f00580c */ /* 0x000fe20003f05070 */
[----:B------:R-:W-:Y:S01]  /*2b00*/  IMAD.MOV.U32 R15, RZ, RZ, 0x2000000 ;  /* 0x02000000ff0f7424 */ /* 0x000fe200078e00ff */
[----:B------:R-:W-:Y:S02]  /*2b10*/  @P5 SEL R26, RZ, 0x4000000, P4 ;  /* 0x04000000ff1a5807 */ /* 0x000fe40002000000 */
[----:B------:R-:W-:Y:S02]  /*2b20*/  @P5 ISETP.NE.U32.AND.EX P0, PT, RZ, RZ, PT, P0 ;  /* 0x000000ffff00520c */ /* 0x000fe40003f05100 */
[----:B------:R-:W-:Y:S02]  /*2b30*/  @P6 SEL R15, R27, RZ, !P1 ;  /* 0x000000ff1b0f6207 */ /* 0x000fe40004800000 */
[----:B------:R-:W-:-:S02]  /*2b40*/  @P5 SEL R13, R26, RZ, !P0 ;  /* 0x000000ff1a0d5207 */ /* 0x000fc40004000000 */
[----:B------:R-:W-:Y:S02]  /*2b50*/  IADD3 R26, PT, PT, R23, R19, R24 ;  /* 0x00000013171a7210 */ /* 0x000fe40007ffe018 */
[----:B------:R-:W-:Y:S02]  /*2b60*/  SHF.R.U32.HI R19, RZ, 0x1c, R6 ;  /* 0x0000001cff137819 */ /* 0x000fe40000011606 */
[----:B------:R-:W-:Y:S02]  /*2b70*/  SEL R26, R26, RZ, P3 ;  /* 0x000000ff1a1a7207 */ /* 0x000fe40001800000 */
[----:B------:R-:W-:Y:S02]  /*2b80*/  LOP3.LUT R19, R19, 0x1, RZ, 0xc0, !PT ;  /* 0x0000000113137812 */ /* 0x000fe400078ec0ff */
[----:B------:R-:W-:Y:S02]  /*2b90*/  SEL R27, R20, RZ, !P2 ;  /* 0x000000ff141b7207 */ /* 0x000fe40005000000 */
[----:B------:R-:W-:-:S02]  /*2ba0*/  IADD3 R22, PT, PT, R26, R19, R22 ;  /* 0x000000131a167210 */ /* 0x000fc40007ffe016 */
[----:B------:R-:W-:Y:S02]  /*2bb0*/  SHF.R.U32.HI R26, RZ, 0x1c, R2 ;  /* 0x0000001cff1a7819 */ /* 0x000fe40000011602 */
[----:B------:R-:W-:Y:S02]  /*2bc0*/  IADD3 R29, PT, PT, R27, R22, R18 ;  /* 0x000000161b1d7210 */ /* 0x000fe40007ffe012 */
[----:B------:R-:W-:Y:S02]  /*2bd0*/  LOP3.LUT R26, R26, 0x1, RZ, 0xc0, !PT ;  /* 0x000000011a1a7812 */ /* 0x000fe400078ec0ff */
[----:B------:R-:W-:Y:S02]  /*2be0*/  SHF.R.U32.HI R20, RZ, 0x1d, R4 ;  /* 0x0000001dff147819 */ /* 0x000fe40000011604 */
[----:B------:R-:W-:Y:S01]  /*2bf0*/  LOP3.LUT R16, R16, R25, RZ, 0xfc, !PT ;  /* 0x0000001910107212 */ /* 0x000fe200078efcff */
[----:B------:R-:W-:Y:S01]  /*2c00*/  @!P2 IMAD.IADD R22, R29, 0x1, R26 ;  /* 0x000000011d16a824 */ /* 0x000fe200078e021a */
[----:B------:R-:W-:-:S04]  /*2c10*/  LOP3.LUT R20, R20, 0x1, RZ, 0xc0, !PT ;  /* 0x0000000114147812 */ /* 0x000fc800078ec0ff */
[----:B------:R-:W-:Y:S02]  /*2c20*/  ISETP.NE.AND P6, PT, R22, 0x3, PT ;  /* 0x000000031600780c */ /* 0x000fe40003fc5270 */
[----:B------:R-:W-:-:S04]  /*2c30*/  IADD3 R24, PT, PT, R20, R24, R23 ;  /* 0x0000001814187210 */ /* 0x000fc80007ffe017 */
[----:B------:R-:W-:-:S07]  /*2c40*/  SEL R24, R24, RZ, P3 ;  /* 0x000000ff18187207 */ /* 0x000fce0001800000 */
[----:B------:R-:W-:Y:S02]  /*2c50*/  @P6 ISETP.NE.AND P0, PT, R22, 0x2, PT ;  /* 0x000000021600680c */ /* 0x000fe40003f05270 */
[----:B------:R-:W-:-:S04]  /*2c60*/  SHF.R.U32.HI R22, RZ, 0x1d, R6 ;  /* 0x0000001dff167819 */ /* 0x000fc80000011606 */
        /* <DEDUP_REMOVED lines=8> */
[----:B------:R-:W-:Y:S02]  /*2cf0*/  @P6 SEL R26, RZ, 0x8000000, P0 ;  /* 0x08000000ff1a6807 */ /* 0x000fe40000000000 */
[----:B------:R-:W-:Y:S02]  /*2d00*/  LOP3.LUT R27, R27, 0x1, RZ, 0xc0, !PT ;  /* 0x000000011b1b7812 */ /* 0x000fe400078ec0ff */
[----:B------:R-:W-:Y:S02]  /*2d10*/  ISETP.NE.AND P5, PT, R18, 0x3, PT ;  /* 0x000000031200780c */ /* 0x000fe40003fa5270 */
[----:B------:R-:W-:Y:S01]  /*2d20*/  IADD3 R23, PT, PT, R27, R23, R20 ;  /* 0x000000171b177210 */ /* 0x000fe20007ffe014 */
[----:B------:R-:W-:Y:S01]  /*2d30*/  IMAD.IADD R29, R20, 0x1, R27 ;  /* 0x00000001141d7824 */ /* 0x000fe200078e021b */
[----:B------:R-:W-:Y:S02]  /*2d40*/  SEL R20, R21, RZ, !P2 ;  /* 0x000000ff15147207 */ /* 0x000fe40005000000 */
[----:B------:R-:W-:-:S02]  /*2d50*/  SEL R23, R23, RZ, P3 ;  /* 0x000000ff17177207 */ /* 0x000fc40001800000 */
[----:B------:R-:W-:-:S04]  /*2d60*/  LEA.HI R29, R4, R29, RZ, 0x1 ;  /* 0x0000001d041d7211 */ /* 0x000fc800078f08ff */
[----:B------:R-:W-:Y:S02]  /*2d70*/  SEL R29, R29, RZ, P3 ;  /* 0x000000ff1d1d7207 */ /* 0x000fe40001800000 */
[--C-:B------:R-:W-:Y:S02]  /*2d80*/  @P5 SHF.R.U64 R14, R6, 0x1c, R7.reuse ;  /* 0x0000001c060e5819 */ /* 0x100fe40000001207 */
[----:B------:R-:W-:Y:S02]  /*2d90*/  @P5 ISETP.NE.AND P4, PT, R18, 0x2, PT ;  /* 0x000000021200580c */ /* 0x000fe40003f85270 */
[----:B------:R-:W-:Y:S02]  /*2da0*/  @P5 LOP3.LUT R14, R14, 0x1, RZ, 0xc0, !PT ;  /* 0x000000010e0e5812 */ /* 0x000fe400078ec0ff */
[----:B------:R-:W-:Y:S02]  /*2db0*/  @P6 SHF.R.U64 R18, R6, 0x1b, R7 ;  /* 0x0000001b06126819 */ /* 0x000fe40000001207 */
[----:B------:R-:W-:-:S02]  /*2dc0*/  @P5 ISETP.NE.U32.AND P0, PT, R14, 0x1, PT ;  /* 0x000000010e00580c */ /* 0x000fc40003f05070 */
[----:B------:R-:W-:Y:S02]  /*2dd0*/  @P5 SEL R14, RZ, 0x10000000, P4 ;  /* 0x10000000ff0e5807 */ /* 0x000fe40002000000 */
[----:B------:R-:W-:Y:S02]  /*2de0*/  @P5 ISETP.NE.U32.AND.EX P0, PT, RZ, RZ, PT, P0 ;  /* 0x000000ffff00520c */ /* 0x000fe40003f05100 */
[----:B------:R-:W-:Y:S02]  /*2df0*/  @P6 LOP3.LUT R18, R18, 0x1, RZ, 0xc0, !PT ;  /* 0x0000000112126812 */ /* 0x000fe400078ec0ff */
[----:B------:R-:W-:Y:S02]  /*2e00*/  @P5 SEL R12, R14, RZ, !P0 ;  /* 0x000000ff0e0c5207 */ /* 0x000fe40004000000 */
[----:B------:R-:W-:Y:S02]  /*2e10*/  SHF.R.U32.HI R14, RZ, 0x1e, R6 ;  /* 0x0000001eff0e7819 */ /* 0x000fe40000011606 */
[----:B------:R-:W-:Y:S01]  /*2e20*/  @P6 ISETP.NE.U32.AND P1, PT, R18, 0x1, PT ;  /* 0x000000011200680c */ /* 0x000fe20003f25070 */
[----:B------:R-:W-:Y:S01]  /*2e30*/  IMAD.MOV.U32 R18, RZ, RZ, 0x8000000 ;  /* 0x08000000ff127424 */ /* 0x000fe200078e00ff */
[----:B------:R-:W-:-:S02]  /*2e40*/  LOP3.LUT R14, R14, 0x1, RZ, 0xc0, !PT ;  /* 0x000000010e0e7812 */ /* 0x000fc400078ec0ff */
[----:B------:R-:W-:Y:S02]  /*2e50*/  @P6 ISETP.NE.U32.AND.EX P1, PT, RZ, RZ, PT, P1 ;  /* 0x000000ffff00620c */ /* 0x000fe40003f25110 */
[----:B------:R-:W-:Y:S02]  /*2e60*/  IADD3 R23, PT, PT, R23, R14, R19 ;  /* 0x0000000e17177210 */ /* 0x000fe40007ffe013 */
[----:B------:R-:W-:Y:S02]  /*2e70*/  SHF.R.U32.HI R19, RZ, 0x1e, R2 ;  /* 0x0000001eff137819 */ /* 0x000fe40000011602 */
[----:B------:R-:W-:Y:S02]  /*2e80*/  @P6 SEL R18, R26, RZ, !P1 ;  /* 0x000000ff1a126207 */ /* 0x000fe40004800000 */
[----:B------:R-:W-:Y:S02]  /*2e90*/  LEA.HI R26, R6, R22, RZ, 0x1 ;  /* 0x00000016061a7211 */ /* 0x000fe400078f08ff */
[----:B------:R-:W-:-:S02]  /*2ea0*/  LOP3.LUT R22, R19, 0x1, RZ, 0xc0, !PT ;  /* 0x0000000113167812 */ /* 0x000fc400078ec0ff */
[----:B------:R-:W-:Y:S01]  /*2eb0*/  IADD3 R19, PT, PT, R20, R23, R24 ;  /* 0x0000001714137210 */ /* 0x000fe20007ffe018 */
[----:B------:R-:W-:Y:S01]  /*2ec0*/  IMAD.IADD R21, R29, 0x1, R26 ;  /* 0x000000011d157824 */ /* 0x000fe200078e021a */
[----:B------:R-:W-:Y:S02]  /*2ed0*/  LEA.HI R24, R4, R27, RZ, 0x1 ;  /* 0x0000001b04187211 */ /* 0x000fe400078f08ff */
[----:B------:R-:W-:Y:S01]  /*2ee0*/  SEL R27, R22, RZ, !P2 ;  /* 0x000000ff161b7207 */ /* 0x000fe20005000000 */
[----:B------:R-:W-:Y:S01]  /*2ef0*/  @!P2 IMAD.IADD R23, R19, 0x1, R22 ;  /* 0x000000011317a824 */ /* 0x000fe200078e0216 */
[----:B------:R-:W-:Y:S02]  /*2f00*/  LOP3.LUT R19, R5, 0x1, RZ, 0xc0, !PT ;  /* 0x0000000105137812 */ /* 0x000fe400078ec0ff */
[----:B------:R-:W-:Y:S02]  /*2f10*/  IADD3 R20, PT, PT, R27, R21, R20 ;  /* 0x000000151b147210 */ /* 0x000fe40007ffe014 */
[----:B------:R-:W-:Y:S01]  /*2f20*/  ISETP.NE.AND P6, PT, R23, 0x3, PT ;  /* 0x000000031700780c */ /* 0x000fe20003fc5270 */
[----:B------:R-:W-:Y:S01]  /*2f30*/  IMAD.IADD R24, R24, 0x1, R19 ;  /* 0x0000000118187824 */ /* 0x000fe200078e0213 */
[----:B------:R-:W-:-:S02]  /*2f40*/  SHF.R.U32.HI R26, RZ, 0x1f, R2 ;  /* 0x0000001fff1a7819 */ /* 0x000fc40000011602 */
[----:B------:R-:W-:Y:S02]  /*2f50*/  LOP3.LUT R2, R7, 0x1, RZ, 0xc0, !PT ;  /* 0x0000000107027812 */ /* 0x000fe400078ec0ff */
[----:B------:R-:W-:Y:S01]  /*2f60*/  SEL R29, R24, RZ, P3 ;  /* 0x000000ff181d7207 */ /* 0x000fe20001800000 */
[----:B------:R-:W-:Y:S01]  /*2f70*/  @!P2 IMAD.IADD R21, R20, 0x1, R26 ;  /* 0x000000011415a824 */ /* 0x000fe200078e021a */
[----:B------:R-:W-:Y:S01]  /*2f80*/  SEL R20, R26, RZ, !P2 ;  /* 0x000000ff1a147207 */ /* 0x000fe20005000000 */
[----:B------:R-:W-:Y:S01]  /*2f90*/  IMAD.MOV.U32 R26, RZ, RZ, 0x8 ;  /* 0x00000008ff1a7424 */ /* 0x000fe200078e00ff */
[----:B------:R-:W-:Y:S02]  /*2fa0*/  IADD3 R22, PT, PT, R29, R2, R14 ;  /* 0x000000021d167210 */ /* 0x000fe40007ffe00e */
[----:B------:R-:W-:Y:S02]  /*2fb0*/  ISETP.NE.AND P4, PT, R21, 0x3, PT ;  /* 0x000000031500780c */ /* 0x000fe40003f85270 */
[----:B------:R-:W-:-:S02]  /*2fc0*/  @P6 ISETP.NE.AND P1, PT, R23, 0x2, PT ;  /* 0x000000021700680c */ /* 0x000fc40003f25270 */
[----:B------:R-:W-:Y:S02]  /*2fd0*/  IADD3 R14, PT, PT, R20, R22, R27 ;  /* 0x00000016140e7210 */ /* 0x000fe40007ffe01b */
[----:B------:R-:W-:Y:S02]  /*2fe0*/  LOP3.LUT R23, R3, 0x1, RZ, 0xc0, !PT ;  /* 0x0000000103177812 */ /* 0x000fe400078ec0ff */
[----:B------:R-:W-:-:S03]  /*2ff0*/  @P6 SEL R24, RZ, 0x20000000, P1 ;  /* 0x20000000ff186807 */ /* 0x000fc60000800000 */
[----:B------:R-:W-:Y:S01]  /*3000*/  @!P2 IMAD.IADD R22, R14, 0x1, R23 ;  /* 0x000000010e16a824 */ /* 0x000fe200078e0217 */
[----:B------:R-:W-:Y:S02]  /*3010*/  @P6 SHF.R.U64 R14, R6, 0x1d, R7 ;  /* 0x0000001d060e6819 */ /* 0x000fe40000001207 */
[----:B------:R-:W-:Y:S02]  /*3020*/  @P4 ISETP.NE.AND P1, PT, R21, 0x2, PT ;  /* 0x000000021500480c */ /* 0x000fe40003f25270 */
[----:B------:R-:W-:Y:S02]  /*3030*/  @P6 LOP3.LUT R14, R14, 0x1, RZ, 0xc0, !PT ;  /* 0x000000010e0e6812 */ /* 0x000fe400078ec0ff */
[----:B------:R-:W-:Y:S02]  /*3040*/  ISETP.NE.AND P5, PT, R22, 0x3, PT ;  /* 0x000000031600780c */ /* 0x000fe40003fa5270 */
[----:B------:R-:W-:Y:S01]  /*3050*/  @P6 ISETP.NE.U32.AND P0, PT, R14, 0x1, PT ;  /* 0x000000010e00680c */ /* 0x000fe20003f05070 */
[----:B------:R-:W-:-:S03]  /*3060*/  IMAD.MOV.U32 R14, RZ, RZ, 0x20000000 ;  /* 0x20000000ff0e7424 */ /* 0x000fc600078e00ff */
[----:B------:R-:W-:-:S04]  /*3070*/  @P6 ISETP.NE.U32.AND.EX P0, PT, RZ, RZ, PT, P0 ;  /* 0x000000ffff00620c */ /* 0x000fc80003f05100 */
[----:B------:R-:W-:Y:S02]  /*3080*/  @P6 SEL R14, R24, RZ, !P0 ;  /* 0x000000ff180e6207 */ /* 0x000fe40004000000 */
[----:B------:R-:W-:Y:S02]  /*3090*/  @P4 SEL R24, RZ, 0x40000000, P1 ;  /* 0x40000000ff184807 */ /* 0x000fe40000800000 */
[----:B------:R-:W-:Y:S02]  /*30a0*/  @P5 ISETP.NE.AND P6, PT, R22, 0x2, PT ;  /* 0x000000021600580c */ /* 0x000fe40003fc5270 */
[C-C-:B------:R-:W-:Y:S02]  /*30b0*/  @P4 SHF.R.U64 R22, R6.reuse, 0x1e, R7.reuse ;  /* 0x0000001e06164819 */ /* 0x140fe40000001207 */
[----:B------:R-:W-:Y:S02]  /*30c0*/  @P5 SHF.R.U64 R21, R6, 0x1f, R7 ;  /* 0x0000001f06155819 */ /* 0x000fe40000001207 */
[----:B------:R-:W-:-:S02]  /*30d0*/  @P4 LOP3.LUT R22, R22, 0x1, RZ, 0xc0, !PT ;  /* 0x0000000116164812 */ /* 0x000fc400078ec0ff */
[----:B------:R-:W-:Y:S02]  /*30e0*/  @P5 LOP3.LUT R21, R21, 0x1, RZ, 0xc0, !PT ;  /* 0x0000000115155812 */ /* 0x000fe400078ec0ff */
[----:B------:R-:W-:Y:S02]  /*30f0*/  @P4 ISETP.NE.U32.AND P0, PT, R22, 0x1, PT ;  /* 0x000000011600480c */ /* 0x000fe40003f05070 */
[----:B------:R-:W-:Y:S02]  /*3100*/  SHF.R.U32.HI R22, RZ, 0x1, R5 ;  /* 0x00000001ff167819 */ /* 0x000fe40000011605 */
[----:B------:R-:W-:Y:S02]  /*3110*/  @P5 ISETP.NE.U32.AND P1, PT, R21, 0x1, PT ;  /* 0x000000011500580c */ /* 0x000fe40003f25070 */
[----:B------:R-:W-:Y:S02]  /*3120*/  LOP3.LUT R22, R22, 0x1, RZ, 0xc0, !PT ;  /* 0x0000000116167812 */ /* 0x000fe400078ec0ff */
[----:B------:R-:W-:-:S02]  /*3130*/  LEA.HI R21, R4, R19, RZ, 0x1 ;  /* 0x0000001304157211 */ /* 0x000fc400078f08ff */
[----:B------:R-:W-:Y:S01]  /*3140*/  LOP3.LUT R4, R17, R16, RZ, 0xfc, !PT ;  /* 0x0000001011047212 */ /* 0x000fe200078efcff */
[----:B------:R-:W-:Y:S01]  /*3150*/  IMAD.MOV.U32 R16, RZ, RZ, 0x40000000 ;  /* 0x40000000ff107424 */ /* 0x000fe200078e00ff */
[----:B------:R-:W-:Y:S01]  /*3160*/  SHF.R.U32.HI R17, RZ, 0x1, R7 ;  /* 0x00000001ff117819 */ /* 0x000fe20000011607 */
[----:B------:R-:W-:Y:S01]  /*3170*/  IMAD.IADD R21, R21, 0x1, R22 ;  /* 0x0000000115157824 */ /* 0x000fe200078e0216 */
[----:B------:R-:W-:Y:S02]  /*3180*/  @P4 ISETP.NE.U32.AND.EX P0, PT, RZ, RZ, PT, P0 ;  /* 0x000000ffff00420c */ /* 0x000fe40003f05100 */
[----:B------:R-:W-:Y:S02]  /*3190*/  LOP3.LUT R17, R17, 0x1, RZ, 0xc0, !PT ;  /* 0x0000000111117812 */ /* 0x000fe400078ec0ff */
[----:B------:R-:W-:Y:S02]  /*31a0*/  SEL R21, R21, RZ, P3 ;  /* 0x000000ff15157207 */ /* 0x000fe40001800000 */
[----:B------:R-:W-:-:S02]  /*31b0*/  LEA.HI R6, R6, R17, RZ, 0x1 ;  /* 0x0000001106067211 */ /* 0x000fc400078f08ff */
[----:B------:R-:W-:Y:S02]  /*31c0*/  @P4 SEL R16, R24, RZ, !P0 ;  /* 0x000000ff18104207 */ /* 0x000fe40004000000 */
[----:B------:R-:W-:Y:S01]  /*31d0*/  LOP3.LUT R4, R11, R4, RZ, 0xfc, !PT ;  /* 0x000000040b047212 */ /* 0x000fe200078efcff */
[----:B------:R-:W-:Y:S01]  /*31e0*/  IMAD.IADD R24, R21, 0x1, R6 ;  /* 0x0000000115187824 */ /* 0x000fe200078e0206 */
[----:B------:R-:W-:Y:S02]  /*31f0*/  SEL R21, R23, RZ, !P2 ;  /* 0x000000ff17157207 */ /* 0x000fe40005000000 */
[----:B------:R-:W-:Y:S02]  /*3200*/  SHF.R.U32.HI R6, RZ, 0x1, R3 ;  /* 0x00000001ff067819 */ /* 0x000fe40000011603 */
[----:B------:R-:W-:Y:S01]  /*3210*/  IADD3 R23, PT, PT, R21, R24, R20 ;  /* 0x0000001815177210 */ /* 0x000fe20007ffe014 */
[----:B------:R-:W-:Y:S01]  /*3220*/  IMAD.MOV.U32 R20, RZ, RZ, RZ ;  /* 0x000000ffff147224 */ /* 0x000fe200078e00ff */
[----:B------:R-:W-:-:S02]  /*3230*/  LOP3.LUT R6, R6, 0x1, RZ, 0xc0, !PT ;  /* 0x0000000106067812 */ /* 0x000fc400078ec0ff */
[----:B------:R-:W-:Y:S02]  /*3240*/  LOP3.LUT R4, R15, R4, RZ, 0xfc, !PT ;  /* 0x000000040f047212 */ /* 0x000fe400078efcff */
[----:B------:R-:W-:Y:S01]  /*3250*/  SHF.R.U32.HI R15, RZ, 0x17, R5 ;  /* 0x00000017ff0f7819 */ /* 0x000fe20000011605 */
[----:B------:R-:W-:Y:S01]  /*3260*/  @!P2 IMAD.IADD R24, R23, 0x1, R6 ;  /* 0x000000011718a824 */ /* 0x000fe200078e0206 */
[----:B------:R-:W-:Y:S01]  /*3270*/  LOP3.LUT R13, R13, R4, RZ, 0xfc, !PT ;  /* 0x000000040d0d7212 */ /* 0x000fe200078efcff */
[----:B------:R-:W-:Y:S01]  /*3280*/  IMAD.MOV.U32 R23, RZ, RZ, 0x1 ;  /* 0x00000001ff177424 */ /* 0x000fe200078e00ff */
[----:B------:R-:W-:Y:S01]  /*3290*/  LOP3.LUT R15, R15, 0x1, RZ, 0xc0, !PT ;  /* 0x000000010f0f7812 */ /* 0x000fe200078ec0ff */
[----:B------:R-:W-:Y:S01]  /*32a0*/  IMAD.MOV.U32 R4, RZ, RZ, 0x400000 ;  /* 0x00400000ff047424 */ /* 0x000fe200078e00ff */
[----:B------:R-:W-:Y:S02]  /*32b0*/  ISETP.NE.AND P4, PT, R24, 0x3, PT ;  /* 0x000000031800780c */ /* 0x000fe40003f85270 */
[----:B------:R-:W-:-:S11]  /*32c0*/  @P5 ISETP.NE.U32.AND.EX P1, PT, RZ, RZ, PT, P1 ;  /* 0x000000ffff00520c */ /* 0x000fd60003f25110 */
[----:B------:R-:W-:Y:S02]  /*32d0*/  @P4 ISETP.NE.AND P0, PT, R24, 0x2, PT ;  /* 0x000000021800480c */ /* 0x000fe40003f05270 */
[----:B------:R-:W-:Y:S02]  /*32e0*/  SHF.R.U32.HI R24, RZ, 0x2, R3 ;  /* 0x00000002ff187819 */ /* 0x000fe40000011603 */
[----:B------:R-:W-:Y:S02]  /*32f0*/  @P4 SEL R11, RZ, 0x1, P0 ;  /* 0x00000001ff0b4807 */ /* 0x000fe40000000000 */
[----:B------:R-:W-:Y:S02]  /*3300*/  @P4 ISETP.NE.U32.AND P0, PT, R2, 0x1, PT ;  /* 0x000000010200480c */ /* 0x000fe40003f05070 */
[----:B------:R-:W-:Y:S02]  /*3310*/  LOP3.LUT R24, R24, 0x1, RZ, 0xc0, !PT ;  /* 0x0000000118187812 */ /* 0x000fe400078ec0ff */
[----:B------:R-:W-:-:S04]  /*3320*/  @P4 ISETP.NE.U32.AND.EX P0, PT, RZ, RZ, PT, P0 ;  /* 0x000000ffff00420c */ /* 0x000fc80003f05100 */
[----:B------:R-:W-:Y:S02]  /*3330*/  @P4 SEL R23, R11, RZ, !P0 ;  /* 0x000000ff0b174207 */ /* 0x000fe40004000000 */
[----:B------:R-:W-:Y:S02]  /*3340*/  SHF.R.U32.HI R11, RZ, 0x2, R5 ;  /* 0x00000002ff0b7819 */ /* 0x000fe40000011605 */
[----:B------:R-:W-:Y:S01]  /*3350*/  LOP3.LUT R23, R23, UR4, R20, 0xfe, !PT ;  /* 0x0000000417177c12 */ /* 0x000fe2000f8efe14 */
[----:B------:R-:W-:Y:S01]  /*3360*/  UMOV UR4, URZ ;  /* 0x000000ff00047c82 */ /* 0x000fe20008000000 */
[----:B------:R-:W-:-:S04]  /*3370*/  LOP3.LUT R11, R11, 0x1, RZ, 0xc0, !PT ;  /* 0x000000010b0b7812 */ /* 0x000fc800078ec0ff */
[----:B------:R-:W-:Y:S02]  /*3380*/  IADD3 R20, PT, PT, R11, R19, R22 ;  /* 0x000000130b147210 */ /* 0x000fe40007ffe016 */
[----:B------:R-:W-:Y:S02]  /*3390*/  SHF.R.U32.HI R19, RZ, 0x2, R7 ;  /* 0x00000002ff137819 */ /* 0x000fe40000011607 */
[----:B------:R-:W-:Y:S02]  /*33a0*/  SEL R20, R20, RZ, P3 ;  /* 0x000000ff14147207 */ /* 0x000fe40001800000 */
[----:B------:R-:W-:-:S04]  /*33b0*/  LOP3.LUT R19, R19, 0x1, RZ, 0xc0, !PT ;  /* 0x0000000113137812 */ /* 0x000fc800078ec0ff */
[----:B------:R-:W-:Y:S02]  /*33c0*/  IADD3 R2, PT, PT, R20, R19, R2 ;  /* 0x0000001314027210 */ /* 0x000fe40007ffe002 */
[----:B------:R-:W-:Y:S01]  /*33d0*/  SEL R20, R6, RZ, !P2 ;  /* 0x000000ff06147207 */ /* 0x000fe20005000000 */
[----:B------:R-:W-:-:S03]  /*33e0*/  IMAD.MOV.U32 R6, RZ, RZ, 0x2 ;  /* 0x00000002ff067424 */ /* 0x000fc600078e00ff */
[----:B------:R-:W-:-:S05]  /*33f0*/  IADD3 R21, PT, PT, R20, R2, R21 ;  /* 0x0000000214157210 */ /* 0x000fca0007ffe015 */
[----:B------:R-:W-:Y:S01]  /*3400*/  @!P2 IMAD.IADD R2, R21, 0x1, R24 ;  /* 0x000000011502a824 */ /* 0x000fe200078e0218 */
[----:B------:R-:W-:Y:S02]  /*3410*/  SEL R21, R24, RZ, !P2 ;  /* 0x000000ff18157207 */ /* 0x000fe40005000000 */
[----:B------:R-:W-:Y:S02]  /*3420*/  SHF.R.U32.HI R24, RZ, 0x3, R3 ;  /* 0x00000003ff187819 */ /* 0x000fe40000011603 */
[----:B------:R-:W-:Y:S02]  /*3430*/  ISETP.NE.AND P4, PT, R2, 0x3, PT ;  /* 0x000000030200780c */ /* 0x000fe40003f85270 */
[----:B------:R-:W-:-:S11]  /*3440*/  LOP3.LUT R24, R24, 0x1, RZ, 0xc0, !PT ;  /* 0x0000000118187812 */ /* 0x000fd600078ec0ff */
[----:B------:R-:W-:-:S04]  /*3450*/  @P4 ISETP.NE.AND P0, PT, R2, 0x2, PT ;  /* 0x000000020200480c */ /* 0x000fc80003f05270 */
[----:B------:R-:W-:Y:S02]  /*3460*/  @P4 SEL R2, RZ, 0x2, P0 ;  /* 0x00000002ff024807 */ /* 0x000fe40000000000 */
[----:B------:R-:W-:-:S04]  /*3470*/  @P4 ISETP.NE.U32.AND P0, PT, R17, 0x1, PT ;  /* 0x000000011100480c */ /* 0x000fc80003f05070 */
[----:B------:R-:W-:-:S04]  /*3480*/  @P4 ISETP.NE.U32.AND.EX P0, PT, RZ, RZ, PT, P0 ;  /* 0x000000ffff00420c */ /* 0x000fc80003f05100 */
[----:B------:R-:W-:Y:S02]  /*3490*/  @P4 SEL R6, R2, RZ, !P0 ;  /* 0x000000ff02064207 */ /* 0x000fe40004000000 */
[----:B------:R-:W-:Y:S02]  /*34a0*/  SHF.R.U32.HI R2, RZ, 0x3, R5 ;  /* 0x00000003ff027819 */ /* 0x000fe40000011605 */
[----:B------:R-:W-:Y:S02]  /*34b0*/  LOP3.LUT R23, R6, R23, RZ, 0xfc, !PT ;  /* 0x0000001706177212 */ /* 0x000fe400078efcff */
[----:B------:R-:W-:Y:S02]  /*34c0*/  LOP3.LUT R2, R2, 0x1, RZ, 0xc0, !PT ;  /* 0x0000000102027812 */ /* 0x000fe400078ec0ff */
[----:B------:R-:W-:Y:S02]  /*34d0*/  SHF.R.U32.HI R6, RZ, 0x3, R7 ;  /* 0x00000003ff067819 */ /* 0x000fe40000011607 */
[----:B------:R-:W-:-:S02]  /*34e0*/  IADD3 R22, PT, PT, R2, R22, R11 ;  /* 0x0000001602167210 */ /* 0x000fc40007ffe00b */
[----:B------:R-:W-:Y:S02]  /*34f0*/  LOP3.LUT R6, R6, 0x1, RZ, 0xc0, !PT ;  /* 0x0000000106067812 */ /* 0x000fe400078ec0ff */
[----:B------:R-:W-:-:S04]  /*3500*/  SEL R22, R22, RZ, P3 ;  /* 0x000000ff16167207 */ /* 0x000fc80001800000 */
[----:B------:R-:W-:-:S04]  /*3510*/  IADD3 R17, PT, PT, R22, R6, R17 ;  /* 0x0000000616117210 */ /* 0x000fc80007ffe011 */
[----:B------:R-:W-:Y:S01]  /*3520*/  IADD3 R25, PT, PT, R21, R17, R20 ;  /* 0x0000001115197210 */ /* 0x000fe20007ffe014 */
[----:B------:R-:W-:-:S04]  /*3530*/  IMAD.MOV.U32 R20, RZ, RZ, 0x4 ;  /* 0x00000004ff147424 */ /* 0x000fc800078e00ff */
[----:B------:R-:W-:Y:S01]  /*3540*/  @!P2 IMAD.IADD R17, R25, 0x1, R24 ;  /* 0x000000011911a824 */ /* 0x000fe200078e0218 */
[----:B------:R-:W-:-:S04]  /*3550*/  SEL R24, R24, RZ, !P2 ;  /* 0x000000ff18187207 */ /* 0x000fc80005000000 */
[----:B------:R-:W-:-:S13]  /*3560*/  ISETP.NE.AND P4, PT, R17, 0x3, PT ;  /* 0x000000031100780c */ /* 0x000fda0003f85270 */
        /* <DEDUP_REMOVED lines=12> */
[----:B------:R-:W-:Y:S02]  /*3630*/  IADD3 R11, PT, PT, R11, R20, R19 ;  /* 0x000000140b0b7210 */ /* 0x000fe40007ffe013 */
[----:B------:R-:W-:Y:S02]  /*3640*/  SHF.R.U32.HI R19, RZ, 0x4, R3 ;  /* 0x00000004ff137819 */ /* 0x000fe40000011603 */
[----:B------:R-:W-:Y:S02]  /*3650*/  IADD3 R22, PT, PT, R24, R11, R21 ;  /* 0x0000000b18167210 */ /* 0x000fe40007ffe015 */
[----:B------:R-:W-:-:S04]  /*3660*/  LOP3.LUT R19, R19, 0x1, RZ, 0xc0, !PT ;  /* 0x0000000113137812 */ /* 0x000fc800078ec0ff */
[----:B------:R-:W-:Y:S01]  /*3670*/  SEL R21, R19, RZ, !P2 ;  /* 0x000000ff13157207 */ /* 0x000fe20005000000 */
[----:B------:R-:W-:Y:S01]  /*3680*/  @!P2 IMAD.IADD R11, R22, 0x1, R19 ;  /* 0x00000001160ba824 */ /* 0x000fe200078e0213 */
[----:B------:R-:W-:-:S04]  /*3690*/  SHF.R.U32.HI R22, RZ, 0x5, R5 ;  /* 0x00000005ff167819 */ /* 0x000fc80000011605 */
[----:B------:R-:W-:Y:S02]  /*36a0*/  ISETP.NE.AND P4, PT, R11, 0x3, PT ;  /* 0x000000030b00780c */ /* 0x000fe40003f85270 */
[----:B------:R-:W-:-:S04]  /*36b0*/  LOP3.LUT R22, R22, 0x1, RZ, 0xc0, !PT ;  /* 0x0000000116167812 */ /* 0x000fc800078ec0ff */
[----:B------:R-:W-:-:S04]  /*36c0*/  IADD3 R2, PT, PT, R22, R2, R17 ;  /* 0x0000000216027210 */ /* 0x000fc80007ffe011 */
[----:B------:R-:W-:-:S03]  /*36d0*/  SEL R2, R2, RZ, P3 ;  /* 0x000000ff02027207 */ /* 0x000fc60001800000 */
[----:B------:R-:W-:-:S04]  /*36e0*/  @P4 ISETP.NE.AND P0, PT, R11, 0x2, PT ;  /* 0x000000020b00480c */ /* 0x000fc80003f05270 */
[----:B------:R-:W-:Y:S02]  /*36f0*/  @P4 SEL R11, RZ, 0x8, P0 ;  /* 0x00000008ff0b4807 */ /* 0x000fe40000000000 */
[----:B------:R-:W-:-:S04]  /*3700*/  @P4 ISETP.NE.U32.AND P0, PT, R6, 0x1, PT ;  /* 0x000000010600480c */ /* 0x000fc80003f05070 */
[----:B------:R-:W-:-:S04]  /*3710*/  @P4 ISETP.NE.U32.AND.EX P0, PT, RZ, RZ, PT, P0 ;  /* 0x000000ffff00420c */ /* 0x000fc80003f05100 */
[----:B------:R-:W-:Y:S02]  /*3720*/  @P4 SEL R26, R11, RZ, !P0 ;  /* 0x000000ff0b1a4207 */ /* 0x000fe40004000000 */
[----:B------:R-:W-:Y:S02]  /*3730*/  SHF.R.U32.HI R11, RZ, 0x5, R7 ;  /* 0x00000005ff0b7819 */ /* 0x000fe40000011607 */
[----:B------:R-:W-:Y:S01]  /*3740*/  LOP3.LUT R23, R26, R23, RZ, 0xfc, !PT ;  /* 0x000000171a177212 */ /* 0x000fe200078efcff */
[----:B------:R-:W-:Y:S01]  /*3750*/  IMAD.MOV.U32 R26, RZ, RZ, 0x80 ;  /* 0x00000080ff1a7424 */ /* 0x000fe200078e00ff */
[----:B------:R-:W-:-:S04]  /*3760*/  LOP3.LUT R11, R11, 0x1, RZ, 0xc0, !PT ;  /* 0x000000010b0b7812 */ /* 0x000fc800078ec0ff */
[----:B------:R-:W-:Y:S02]  /*3770*/  IADD3 R6, PT, PT, R2, R11, R6 ;  /* 0x0000000b02067210 */ /* 0x000fe40007ffe006 */
[--C-:B------:R-:W-:Y:S02]  /*3780*/  SHF.R.U32.HI R2, RZ, 0x5, R3.reuse ;  /* 0x00000005ff027819 */ /* 0x100fe40000011603 */
[----:B------:R-:W-:Y:S02]  /*3790*/  IADD3 R19, PT, PT, R21, R6, R24 ;  /* 0x0000000615137210 */ /* 0x000fe40007ffe018 */
[----:B------:R-:W-:Y:S02]  /*37a0*/  LOP3.LUT R2, R2, 0x1, RZ, 0xc0, !PT ;  /* 0x0000000102027812 */ /* 0x000fe400078ec0ff */
[----:B------:R-:W-:-:S03]  /*37b0*/  SHF.R.U32.HI R24, RZ, 0x6, R3 ;  /* 0x00000006ff187819 */ /* 0x000fc60000011603 */
[----:B------:R-:W-:Y:S01]  /*37c0*/  @!P2 IMAD.IADD R6, R19, 0x1, R2 ;  /* 0x000000011306a824 */ /* 0x000fe200078e0202 */
[----:B------:R-:W-:-:S04]  /*37d0*/  LOP3.LUT R24, R24, 0x1, RZ, 0xc0, !PT ;  /* 0x0000000118187812 */ /* 0x000fc800078ec0ff */
[----:B------:R-:W-:-:S13]  /*37e0*/  ISETP.NE.AND P4, PT, R6, 0x3, PT ;  /* 0x000000030600780c */ /* 0x000fda0003f85270 */
[----:B------:R-:W-:Y:S01]  /*37f0*/  @P4 ISETP.NE.AND P0, PT, R6, 0x2, PT ;  /* 0x000000020600480c */ /* 0x000fe20003f05270 */
[----:B------:R-:W-:-:S03]  /*3800*/  IMAD.MOV.U32 R6, RZ, RZ, 0x10 ;  /* 0x00000010ff067424 */ /* 0x000fc600078e00ff */
[----:B------:R-:W-:Y:S02]  /*3810*/  @P4 SEL R19, RZ, 0x10, P0 ;  /* 0x00000010ff134807 */ /* 0x000fe40000000000 */
[----:B------:R-:W-:-:S04]  /*3820*/  @P4 ISETP.NE.U32.AND P0, PT, R20, 0x1, PT ;  /* 0x000000011400480c */ /* 0x000fc80003f05070 */
[----:B------:R-:W-:-:S04]  /*3830*/  @P4 ISETP.NE.U32.AND.EX P0, PT, RZ, RZ, PT, P0 ;  /* 0x000000ffff00420c */ /* 0x000fc80003f05100 */
[----:B------:R-:W-:Y:S02]  /*3840*/  @P4 SEL R6, R19, RZ, !P0 ;  /* 0x000000ff13064207 */ /* 0x000fe40004000000 */
[----:B------:R-:W-:Y:S02]  /*3850*/  SHF.R.U32.HI R19, RZ, 0x6, R5 ;  /* 0x00000006ff137819 */ /* 0x000fe40000011605 */
[----:B------:R-:W-:Y:S02]  /*3860*/  LOP3.LUT R23, R6, R23, RZ, 0xfc, !PT ;  /* 0x0000001706177212 */ /* 0x000fe400078efcff */
[----:B------:R-:W-:-:S04]  /*3870*/  LOP3.LUT R19, R19, 0x1, RZ, 0xc0, !PT ;  /* 0x0000000113137812 */ /* 0x000fc800078ec0ff */
[----:B------:R-:W-:Y:S02]  /*3880*/  IADD3 R6, PT, PT, R19, R17, R22 ;  /* 0x0000001113067210 */ /* 0x000fe40007ffe016 */
[----:B------:R-:W-:Y:S02]  /*3890*/  SHF.R.U32.HI R17, RZ, 0x6, R7 ;  /* 0x00000006ff117819 */ /* 0x000fe40000011607 */
[----:B------:R-:W-:Y:S02]  /*38a0*/  SEL R6, R6, RZ, P3 ;  /* 0x000000ff06067207 */ /* 0x000fe40001800000 */
[----:B------:R-:W-:-:S04]  /*38b0*/  LOP3.LUT R17, R17, 0x1, RZ, 0xc0, !PT ;  /* 0x0000000111117812 */ /* 0x000fc800078ec0ff */
[----:B------:R-:W-:Y:S02]  /*38c0*/  IADD3 R6, PT, PT, R6, R17, R20 ;  /* 0x0000001106067210 */ /* 0x000fe40007ffe014 */
[----:B------:R-:W-:-:S04]  /*38d0*/  SEL R20, R2, RZ, !P2 ;  /* 0x000000ff02147207 */ /* 0x000fc80005000000 */
[----:B------:R-:W-:-:S05]  /*38e0*/  IADD3 R21, PT, PT, R20, R6, R21 ;  /* 0x0000000614157210 */ /* 0x000fca0007ffe015 */
[----:B------:R-:W-:Y:S01]  /*38f0*/  @!P2 IMAD.IADD R6, R21, 0x1, R24 ;  /* 0x000000011506a824 */ /* 0x000fe200078e0218 */
[----:B------:R-:W-:Y:S02]  /*3900*/  SEL R21, R24, RZ, !P2 ;  /* 0x000000ff18157207 */ /* 0x000fe40005000000 */
[----:B------:R-:W-:Y:S02]  /*3910*/  SHF.R.U32.HI R24, RZ, 0x7, R3 ;  /* 0x00000007ff187819 */ /* 0x000fe40000011603 */
[----:B------:R-:W-:Y:S02]  /*3920*/  ISETP.NE.AND P4, PT, R6, 0x3, PT ;  /* 0x000000030600780c */ /* 0x000fe40003f85270 */
[----:B------:R-:W-:-:S11]  /*3930*/  LOP3.LUT R24, R24, 0x1, RZ, 0xc0, !PT ;  /* 0x0000000118187812 */ /* 0x000fd600078ec0ff */
        /* <DEDUP_REMOVED lines=212> */
[----:B------:R-:W-:Y:S02]  /*4680*/  IADD3 R19, PT, PT, R21, R2, R24 ;  /* 0x0000000215137210 */ /* 0x000fe40007ffe018 */
[----:B------:R-:W-:-:S05]  /*4690*/  LOP3.LUT R6, R6, 0x1, RZ, 0xc0, !PT ;  /* 0x0000000106067812 */ /* 0x000fca00078ec0ff */
[----:B------:R-:W-:Y:S01]  /*46a0*/  @!P2 IMAD.IADD R2, R19, 0x1, R6 ;  /* 0x000000011302a824 */ /* 0x000fe200078e0206 */
[----:B------:R-:W-:-:S04]  /*46b0*/  SEL R6, R6, RZ, !P2 ;  /* 0x000000ff06067207 */ /* 0x000fc80005000000 */
        /* <DEDUP_REMOVED lines=17> */
[----:B------:R-:W-:-:S05]  /*47d0*/  LOP3.LUT R11, R11, 0x1, RZ, 0xc0, !PT ;  /* 0x000000010b0b7812 */ /* 0x000fca00078ec0ff */
[----:B------:R-:W-:Y:S02]  /*47e0*/  @!P2 IMAD.IADD R20, R24, 0x1, R11 ;  /* 0x000000011814a824 */ /* 0x000fe400078e020b */
[----:B------:R-:W-:-:S03]  /*47f0*/  IMAD.MOV.U32 R24, RZ, RZ, 0x20000 ;  /* 0x00020000ff187424 */ /* 0x000fc600078e00ff */
        /* <DEDUP_REMOVED lines=31> */
[----:B------:R-:W-:-:S04]  /*49f0*/  IADD3 R19, PT, PT, R6, R19, R20 ;  /* 0x0000001306137210 */ /* 0x000fc80007ffe014 */
[----:B------:R-:W-:-:S04]  /*4a00*/  SEL R19, R19, RZ, P3 ;  /* 0x000000ff13137207 */ /* 0x000fc80001800000 */
[----:B------:R-:W-:Y:S02]  /*4a10*/  IADD3 R19, PT, PT, R19, R11, R2 ;  /* 0x0000000b13137210 */ /* 0x000fe40007ffe002 */
[----:B------:R-:W-:Y:S02]  /*4a20*/  SEL R2, R21, RZ, !P2 ;  /* 0x000000ff15027207 */ /* 0x000fe40005000000 */
[----:B------:R-:W-:Y:S02]  /*4a30*/  SHF.R.U32.HI R21, RZ, 0x14, R3 ;  /* 0x00000014ff157819 */ /* 0x000fe40000011603 */
[----:B------:R-:W-:Y:S02]  /*4a40*/  IADD3 R24, PT, PT, R2, R19, R17 ;  /* 0x0000001302187210 */ /* 0x000fe40007ffe011 */
[----:B------:R-:W-:-:S05]  /*4a50*/  LOP3.LUT R21, R21, 0x1, RZ, 0xc0, !PT ;  /* 0x0000000115157812 */ /* 0x000fca00078ec0ff */
[----:B------:R-:W-:Y:S01]  /*4a60*/  @!P2 IMAD.IADD R19, R24, 0x1, R21 ;  /* 0x000000011813a824 */ /* 0x000fe200078e0215 */
[----:B------:R-:W-:Y:S01]  /*4a70*/  SEL R21, R21, RZ, !P2 ;  /* 0x000000ff15157207 */ /* 0x000fe20005000000 */
[----:B------:R-:W-:-:S03]  /*4a80*/  IMAD.MOV.U32 R24, RZ, RZ, 0x80000 ;  /* 0x00080000ff187424 */ /* 0x000fc600078e00ff */
[----:B------:R-:W-:-:S13]  /*4a90*/  ISETP.NE.AND P4, PT, R19, 0x3, PT ;  /* 0x000000031300780c */ /* 0x000fda0003f85270 */
[----:B------:R-:W-:Y:S02]  /*4aa0*/  @P4 ISETP.NE.AND P0, PT, R19, 0x2, PT ;  /* 0x000000021300480c */ /* 0x000fe40003f05270 */
[----:B------:R-:W-:Y:S02]  /*4ab0*/  SHF.R.U32.HI R19, RZ, 0x15, R5 ;  /* 0x00000015ff137819 */ /* 0x000fe40000011605 */
[----:B------:R-:W-:Y:S02]  /*4ac0*/  @P4 SEL R17, RZ, 0x80000, P0 ;  /* 0x00080000ff114807 */ /* 0x000fe40000000000 */
[----:B------:R-:W-:Y:S02]  /*4ad0*/  @P4 ISETP.NE.U32.AND P0, PT, R22, 0x1, PT ;  /* 0x000000011600480c */ /* 0x000fe40003f05070 */
[----:B------:R-:W-:Y:S02]  /*4ae0*/  LOP3.LUT R19, R19, 0x1, RZ, 0xc0, !PT ;  /* 0x0000000113137812 */ /* 0x000fe400078ec0ff */
[----:B------:R-:W-:-:S02]  /*4af0*/  @P4 ISETP.NE.U32.AND.EX P0, PT, RZ, RZ, PT, P0 ;  /* 0x000000ffff00420c */ /* 0x000fc40003f05100 */
[----:B------:R-:W-:Y:S02]  /*4b00*/  IADD3 R20, PT, PT, R19, R20, R6 ;  /* 0x0000001413147210 */ /* 0x000fe40007ffe006 */
[----:B------:R-:W-:Y:S02]  /*4b10*/  @P4 SEL R24, R17, RZ, !P0 ;  /* 0x000000ff11184207 */ /* 0x000fe40004000000 */
[----:B------:R-:W-:Y:S02]  /*4b20*/  SHF.R.U32.HI R17, RZ, 0x15, R7 ;  /* 0x00000015ff117819 */ /* 0x000fe40000011607 */
[----:B------:R-:W-:Y:S02]  /*4b30*/  SEL R20, R20, RZ, P3 ;  /* 0x000000ff14147207 */ /* 0x000fe40001800000 */
[----:B------:R-:W-:Y:S02]  /*4b40*/  LOP3.LUT R17, R17, 0x1, RZ, 0xc0, !PT ;  /* 0x0000000111117812 */ /* 0x000fe400078ec0ff */
[----:B------:R-:W-:-:S02]  /*4b50*/  LOP3.LUT R23, R24, R23, RZ, 0xfc, !PT ;  /* 0x0000001718177212 */ /* 0x000fc400078efcff */
[----:B------:R-:W-:Y:S02]  /*4b60*/  IADD3 R20, PT, PT, R20, R17, R22 ;  /* 0x0000001114147210 */ /* 0x000fe40007ffe016 */
[----:B------:R-:W-:Y:S02]  /*4b70*/  SHF.R.U32.HI R24, RZ, 0x15, R3 ;  /* 0x00000015ff187819 */ /* 0x000fe40000011603 */
[----:B------:R-:W-:Y:S01]  /*4b80*/  IADD3 R25, PT, PT, R21, R20, R2 ;  /* 0x0000001415197210 */ /* 0x000fe20007ffe002 */
[----:B------:R-:W-:Y:S01]  /*4b90*/  IMAD.MOV.U32 R2, RZ, RZ, 0x100000 ;  /* 0x00100000ff027424 */ /* 0x000fe200078e00ff */
[----:B------:R-:W-:-:S05]  /*4ba0*/  LOP3.LUT R24, R24, 0x1, RZ, 0xc0, !PT ;  /* 0x0000000118187812 */ /* 0x000fca00078ec0ff */
        /* <DEDUP_REMOVED lines=13> */
[----:B------:R-:W-:Y:S02]  /*4c80*/  SHF.R.U32.HI R6, RZ, 0x16, R7 ;  /* 0x00000016ff067819 */ /* 0x000fe40000011607 */
[----:B------:R-:W-:Y:S02]  /*4c90*/  SEL R22, R22, RZ, P3 ;  /* 0x000000ff16167207 */ /* 0x000fe40001800000 */
[----:B------:R-:W-:Y:S02]  /*4ca0*/  LOP3.LUT R6, R6, 0x1, RZ, 0xc0, !PT ;  /* 0x0000000106067812 */ /* 0x000fe400078ec0ff */
[----:B------:R-:W-:Y:S02]  /*4cb0*/  LOP3.LUT R23, R23, 0x1, RZ, 0xc0, !PT ;  /* 0x0000000117177812 */ /* 0x000fe400078ec0ff */
[----:B------:R-:W-:Y:S02]  /*4cc0*/  IADD3 R11, PT, PT, R22, R6, R11 ;  /* 0x00000006160b7210 */ /* 0x000fe40007ffe00b */
[----:B------:R-:W-:-:S02]  /*4cd0*/  IADD3 R19, PT, PT, R15, R19, R20 ;  /* 0x000000130f137210 */ /* 0x000fc40007ffe014 */
[----:B------:R-:W-:Y:S02]  /*4ce0*/  IADD3 R22, PT, PT, R24, R11, R21 ;  /* 0x0000000b18167210 */ /* 0x000fe40007ffe015 */
[----:B------:R-:W-:-:S03]  /*4cf0*/  SEL R19, R19, RZ, P3 ;  /* 0x000000ff13137207 */ /* 0x000fc60001800000 */
[----:B------:R-:W-:Y:S01]  /*4d00*/  @!P2 IMAD.IADD R11, R22, 0x1, R23 ;  /* 0x00000001160ba824 */ /* 0x000fe200078e0217 */
[----:B------:R-:W-:-:S04]  /*4d10*/  SHF.R.U32.HI R22, RZ, 0x17, R7 ;  /* 0x00000017ff167819 */ /* 0x000fc80000011607 */
[----:B------:R-:W-:Y:S02]  /*4d20*/  ISETP.NE.AND P4, PT, R11, 0x3, PT ;  /* 0x000000030b00780c */ /* 0x000fe40003f85270 */
[----:B------:R-:W-:-:S04]  /*4d30*/  LOP3.LUT R22, R22, 0x1, RZ, 0xc0, !PT ;  /* 0x0000000116167812 */ /* 0x000fc800078ec0ff */
[----:B------:R-:W-:-:S07]  /*4d40*/  IADD3 R19, PT, PT, R19, R22, R17 ;  /* 0x0000001613137210 */ /* 0x000fce0007ffe011 */
[----:B------:R-:W-:Y:S01]  /*4d50*/  @P4 ISETP.NE.AND P0, PT, R11, 0x2, PT ;  /* 0x000000020b00480c */ /* 0x000fe20003f05270 */
[----:B------:R-:W-:-:S03]  /*4d60*/  IMAD.MOV.U32 R11, RZ, RZ, 0x200000 ;  /* 0x00200000ff0b7424 */ /* 0x000fc600078e00ff */
[----:B------:R-:W-:Y:S02]  /*4d70*/  @P4 SEL R21, RZ, 0x200000, P0 ;  /* 0x00200000ff154807 */ /* 0x000fe40000000000 */
[----:B------:R-:W-:Y:S02]  /*4d80*/  @P4 ISETP.NE.U32.AND P0, PT, R17, 0x1, PT ;  /* 0x000000011100480c */ /* 0x000fe40003f05070 */
[----:B------:R-:W-:Y:S02]  /*4d90*/  SEL R17, R23, RZ, !P2 ;  /* 0x000000ff17117207 */ /* 0x000fe40005000000 */
[----:B------:R-:W-:Y:S02]  /*4da0*/  @P4 ISETP.NE.U32.AND.EX P0, PT, RZ, RZ, PT, P0 ;  /* 0x000000ffff00420c */ /* 0x000fe40003f05100 */
[----:B------:R-:W-:Y:S02]  /*4db0*/  IADD3 R24, PT, PT, R17, R19, R24 ;  /* 0x0000001311187210 */ /* 0x000fe40007ffe018 */
[----:B------:R-:W-:-:S02]  /*4dc0*/  @P4 SEL R11, R21, RZ, !P0 ;  /* 0x000000ff150b4207 */ /* 0x000fc40004000000 */
[----:B------:R-:W-:Y:S02]  /*4dd0*/  SHF.R.U32.HI R21, RZ, 0x17, R3 ;  /* 0x00000017ff157819 */ /* 0x000fe40000011603 */
[----:B------:R-:W-:Y:S02]  /*4de0*/  LOP3.LUT R11, R11, R2, RZ, 0xfc, !PT ;  /* 0x000000020b0b7212 */ /* 0x000fe400078efcff */
[----:B------:R-:W-:-:S05]  /*4df0*/  LOP3.LUT R21, R21, 0x1, RZ, 0xc0, !PT ;  /* 0x0000000115157812 */ /* 0x000fca00078ec0ff */
        /* <DEDUP_REMOVED lines=15> */
[----:B------:R-:W-:Y:S02]  /*4ef0*/  SEL R20, R21, RZ, !P2 ;  /* 0x000000ff15147207 */ /* 0x000fe40005000000 */
[----:B------:R-:W-:Y:S02]  /*4f00*/  SHF.R.U32.HI R21, RZ, 0x18, R3 ;  /* 0x00000018ff157819 */ /* 0x000fe40000011603 */
[----:B------:R-:W-:Y:S02]  /*4f10*/  IADD3 R26, PT, PT, R20, R6, R17 ;  /* 0x00000006141a7210 */ /* 0x000fe40007ffe011 */
[----:B------:R-:W-:Y:S02]  /*4f20*/  LOP3.LUT R21, R21, 0x1, RZ, 0xc0, !PT ;  /* 0x0000000115157812 */ /* 0x000fe400078ec0ff */
[----:B------:R-:W-:-:S02]  /*4f30*/  LOP3.LUT R17, R18, R13, RZ, 0xfc, !PT ;  /* 0x0000000d12117212 */ /* 0x000fc400078efcff */
[----:B------:R-:W-:Y:S01]  /*4f40*/  SHF.R.U32.HI R13, RZ, 0x19, R5 ;  /* 0x00000019ff0d7819 */ /* 0x000fe20000011605 */
[----:B------:R-:W-:Y:S01]  /*4f50*/  @!P2 IMAD.IADD R6, R26, 0x1, R21 ;  /* 0x000000011a06a824 */ /* 0x000fe200078e0215 */
[----:B------:R-:W-:Y:S02]  /*4f60*/  SEL R21, R21, RZ, !P2 ;  /* 0x000000ff15157207 */ /* 0x000fe40005000000 */
[----:B------:R-:W-:Y:S02]  /*4f70*/  LOP3.LUT R13, R13, 0x1, RZ, 0xc0, !PT ;  /* 0x000000010d0d7812 */ /* 0x000fe400078ec0ff */
[----:B------:R-:W-:Y:S02]  /*4f80*/  ISETP.NE.AND P4, PT, R6, 0x3, PT ;  /* 0x000000030600780c */ /* 0x000fe40003f85270 */
[----:B------:R-:W-:Y:S01]  /*4f90*/  LOP3.LUT R25, R12, R17, RZ, 0xfc, !PT ;  /* 0x000000110c197212 */ /* 0x000fe200078efcff */
[----:B------:R-:W-:-:S03]  /*4fa0*/  IMAD.MOV.U32 R12, RZ, RZ, 0x1000000 ;  /* 0x01000000ff0c7424 */ /* 0x000fc600078e00ff */
[----:B------:R-:W-:Y:S01]  /*4fb0*/  LOP3.LUT R25, R14, R25, RZ, 0xfc, !PT ;  /* 0x000000190e197212 */ /* 0x000fe200078efcff */
[----:B------:R-:W-:-:S03]  /*4fc0*/  IMAD.MOV.U32 R14, RZ, RZ, 0x2000000 ;  /* 0x02000000ff0e7424 */ /* 0x000fc600078e00ff */
[----:B------:R-:W-:-:S03]  /*4fd0*/  LOP3.LUT R16, R16, R25, RZ, 0xfc, !PT ;  /* 0x0000001910107212 */ /* 0x000fc600078efcff */
[----:B------:R-:W-:Y:S01]  /*4fe0*/  @P4 ISETP.NE.AND P0, PT, R6, 0x2, PT ;  /* 0x000000020600480c */ /* 0x000fe20003f05270 */
[----:B------:R-:W-:-:S03]  /*4ff0*/  IMAD.MOV.U32 R6, RZ, RZ, 0x800000 ;  /* 0x00800000ff067424 */ /* 0x000fc600078e00ff */
[----:B------:R-:W-:Y:S02]  /*5000*/  @P4 SEL R18, RZ, 0x800000, P0 ;  /* 0x00800000ff124807 */ /* 0x000fe40000000000 */
[----:B------:R-:W-:-:S04]  /*5010*/  @P4 ISETP.NE.U32.AND P0, PT, R22, 0x1, PT ;  /* 0x000000011600480c */ /* 0x000fc80003f05070 */
[----:B------:R-:W-:-:S04]  /*5020*/  @P4 ISETP.NE.U32.AND.EX P0, PT, RZ, RZ, PT, P0 ;  /* 0x000000ffff00420c */ /* 0x000fc80003f05100 */
[----:B------:R-:W-:Y:S02]  /*5030*/  @P4 SEL R6, R18, RZ, !P0 ;  /* 0x000000ff12064207 */ /* 0x000fe40004000000 */
[----:B------:R-:W-:Y:S02]  /*5040*/  IADD3 R18, PT, PT, R13, R15, R24 ;  /* 0x0000000f0d127210 */ /* 0x000fe40007ffe018 */
[----:B------:R-:W-:Y:S02]  /*5050*/  SHF.R.U32.HI R15, RZ, 0x19, R7 ;  /* 0x00000019ff0f7819 */ /* 0x000fe40000011607 */
[----:B------:R-:W-:Y:S02]  /*5060*/  SEL R18, R18, RZ, P3 ;  /* 0x000000ff12127207 */ /* 0x000fe40001800000 */
[----:B------:R-:W-:Y:S02]  /*5070*/  LOP3.LUT R15, R15, 0x1, RZ, 0xc0, !PT ;  /* 0x000000010f0f7812 */ /* 0x000fe400078ec0ff */
[----:B------:R-:W-:Y:S01]  /*5080*/  LOP3.LUT R11, R6, R11, RZ, 0xfc, !PT ;  /* 0x0000000b060b7212 */ /* 0x000fe200078efcff */
[----:B------:R-:W-:Y:S01]  /*5090*/  IMAD.MOV.U32 R6, RZ, RZ, 0x40000000 ;  /* 0x40000000ff067424 */ /* 0x000fe200078e00ff */
[----:B------:R-:W-:-:S02]  /*50a0*/  IADD3 R18, PT, PT, R18, R15, R22 ;  /* 0x0000000f12127210 */ /* 0x000fc40007ffe016 */
[----:B------:R-:W-:Y:S02]  /*50b0*/  SHF.R.U32.HI R22, RZ, 0x19, R3 ;  /* 0x00000019ff167819 */ /* 0x000fe40000011603 */
[----:B------:R-:W-:Y:S02]  /*50c0*/  IADD3 R23, PT, PT, R21, R18, R20 ;  /* 0x0000001215177210 */ /* 0x000fe40007ffe014 */
[----:B------:R-:W-:-:S05]  /*50d0*/  LOP3.LUT R22, R22, 0x1, RZ, 0xc0, !PT ;  /* 0x0000000116167812 */ /* 0x000fca00078ec0ff */
[----:B------:R-:W-:Y:S01]  /*50e0*/  @!P2 IMAD.IADD R18, R23, 0x1, R22 ;  /* 0x000000011712a824 */ /* 0x000fe200078e0216 */
[----:B------:R-:W-:Y:S02]  /*50f0*/  SEL R22, R22, RZ, !P2 ;  /* 0x000000ff16167207 */ /* 0x000fe40005000000 */
[----:B------:R-:W-:Y:S02]  /*5100*/  SHF.R.U32.HI R23, RZ, 0x1a, R3 ;  /* 0x0000001aff177819 */ /* 0x000fe40000011603 */
[----:B------:R-:W-:Y:S02]  /*5110*/  ISETP.NE.AND P4, PT, R18, 0x3, PT ;  /* 0x000000031200780c */ /* 0x000fe40003f85270 */
[----:B------:R-:W-:-:S11]  /*5120*/  LOP3.LUT R23, R23, 0x1, RZ, 0xc0, !PT ;  /* 0x0000000117177812 */ /* 0x000fd600078ec0ff */
        /* <DEDUP_REMOVED lines=12> */
[----:B------:R-:W-:-:S04]  /*51f0*/  IADD3 R19, PT, PT, R24, R17, R19 ;  /* 0x0000001118137210 */ /* 0x000fc80007ffe013 */
[----:B------:R-:W-:Y:S01]  /*5200*/  IADD3 R20, PT, PT, R22, R19, R21 ;  /* 0x0000001316147210 */ /* 0x000fe20007ffe015 */
[----:B------:R-:W-:-:S04]  /*5210*/  IMAD.MOV.U32 R21, RZ, RZ, -0x80000000 ;  /* 0x80000000ff157424 */ /* 0x000fc800078e00ff */
[----:B------:R-:W-:Y:S01]  /*5220*/  @!P2 IMAD.IADD R19, R20, 0x1, R23 ;  /* 0x000000011413a824 */ /* 0x000fe200078e0217 */
[----:B------:R-:W-:-:S04]  /*5230*/  SEL R23, R23, RZ, !P2 ;  /* 0x000000ff17177207 */ /* 0x000fc80005000000 */
        /* <DEDUP_REMOVED lines=9> */
[----:B------:R-:W-:Y:S02]  /*52d0*/  @P5 SEL R20, RZ, 0x80000000, P6 ;  /* 0x80000000ff145807 */ /* 0x000fe40003000000 */
[----:B------:R-:W-:Y:S02]  /*52e0*/  SEL R13, R13, RZ, P3 ;  /* 0x000000ff0d0d7207 */ /* 0x000fe40001800000 */
[----:B------:R-:W-:Y:S02]  /*52f0*/  @P5 SEL R21, R20, RZ, !P1 ;  /* 0x000000ff14155207 */ /* 0x000fe40004800000 */
[----:B------:R-:W-:-:S02]  /*5300*/  SHF.R.U32.HI R20, RZ, 0x1b, R7 ;  /* 0x0000001bff147819 */ /* 0x000fc40000011607 */
[----:B------:R-:W-:Y:S01]  /*5310*/  LOP3.LUT R21, R21, R16, RZ, 0xfc, !PT ;  /* 0x0000001015157212 */ /* 0x000fe200078efcff */
[----:B------:R-:W-:Y:S01]  /*5320*/  IMAD.MOV.U32 R16, RZ, RZ, 0x4000000 ;  /* 0x04000000ff107424 */ /* 0x000fe200078e00ff */
[----:B------:R-:W-:Y:S02]  /*5330*/  LOP3.LUT R20, R20, 0x1, RZ, 0xc0, !PT ;  /* 0x0000000114147812 */ /* 0x000fe400078ec0ff */
[----:B------:R-:W-:Y:S02]  /*5340*/  LOP3.LUT R21, R21, UR4, RZ, 0xfc, !PT ;  /* 0x0000000415157c12 */ /* 0x000fe4000f8efcff */
[----:B------:R-:W-:Y:S02]  /*5350*/  IADD3 R15, PT, PT, R13, R20, R15 ;  /* 0x000000140d0f7210 */ /* 0x000fe40007ffe00f */
[----:B------:R-:W-:Y:S02]  /*5360*/  SHF.R.U32.HI R13, RZ, 0x1b, R3 ;  /* 0x0000001bff0d7819 */ /* 0x000fe40000011603 */
[----:B------:R-:W-:-:S02]  /*5370*/  IADD3 R22, PT, PT, R23, R15, R22 ;  /* 0x0000000f17167210 */ /* 0x000fc40007ffe016 */
[----:B------:R-:W-:Y:S02]  /*5380*/  LOP3.LUT R13, R13, 0x1, RZ, 0xc0, !PT ;  /* 0x000000010d0d7812 */ /* 0x000fe400078ec0ff */
[----:B------:R-:W-:Y:S02]  /*5390*/  LOP3.LUT R21, R21, UR4, RZ, 0xfc, !PT ;  /* 0x0000000415157c12 */ /* 0x000fe4000f8efcff */
[----:B------:R-:W-:Y:S01]  /*53a0*/  LOP3.LUT R11, R14, R11, RZ, 0xfc, !PT ;  /* 0x0000000b0e0b7212 */ /* 0x000fe200078efcff */
[----:B------:R-:W-:Y:S01]  /*53b0*/  @!P2 IMAD.IADD R15, R22, 0x1, R13 ;  /* 0x00000001160fa824 */ /* 0x000fe200078e020d */
[----:B------:R-:W-:Y:S02]  /*53c0*/  SHF.R.U32.HI R22, RZ, 0x1c, R5 ;  /* 0x0000001cff167819 */ /* 0x000fe40000011605 */
[----:B------:R-:W-:Y:S02]  /*53d0*/  SEL R13, R13, RZ, !P2 ;  /* 0x000000ff0d0d7207 */ /* 0x000fe40005000000 */
[----:B------:R-:W-:-:S02]  /*53e0*/  ISETP.NE.AND P6, PT, R15, 0x3, PT ;  /* 0x000000030f00780c */ /* 0x000fc40003fc5270 */
[----:B------:R-:W-:Y:S02]  /*53f0*/  LOP3.LUT R22, R22, 0x1, RZ, 0xc0, !PT ;  /* 0x0000000116167812 */ /* 0x000fe400078ec0ff */
[----:B------:R-:W-:-:S09]  /*5400*/  LOP3.LUT R21, R21, UR4, RZ, 0xfc, !PT ;  /* 0x0000000415157c12 */ /* 0x000fd2000f8efcff */
[----:B------:R-:W-:Y:S02]  /*5410*/  @P6 ISETP.NE.AND P5, PT, R15, 0x2, PT ;  /* 0x000000020f00680c */ /* 0x000fe40003fa5270 */
[----:B------:R-:W-:Y:S02]  /*5420*/  IADD3 R15, PT, PT, R22, R18, R19 ;  /* 0x00000012160f7210 */ /* 0x000fe40007ffe013 */
[----:B------:R-:W-:Y:S02]  /*5430*/  SHF.R.U32.HI R18, RZ, 0x1c, R7 ;  /* 0x0000001cff127819 */ /* 0x000fe40000011607 */
[----:B------:R-:W-:Y:S02]  /*5440*/  SEL R15, R15, RZ, P3 ;  /* 0x000000ff0f0f7207 */ /* 0x000fe40001800000 */
[----:B------:R-:W-:Y:S02]  /*5450*/  LOP3.LUT R18, R18, 0x1, RZ, 0xc0, !PT ;  /* 0x0000000112127812 */ /* 0x000fe400078ec0ff */
[----:B------:R-:W-:-:S02]  /*5460*/  @P6 ISETP.NE.U32.AND P0, PT, R17, 0x1, PT ;  /* 0x000000011100680c */ /* 0x000fc40003f05070 */
[----:B------:R-:W-:Y:S02]  /*5470*/  IADD3 R24, PT, PT, R15, R18, R17 ;  /* 0x000000120f187210 */ /* 0x000fe40007ffe011 */
[----:B------:R-:W-:Y:S02]  /*5480*/  SHF.R.U32.HI R15, RZ, 0x1c, R3 ;  /* 0x0000001cff0f7819 */ /* 0x000fe40000011603 */
[----:B------:R-:W-:Y:S02]  /*5490*/  IADD3 R26, PT, PT, R13, R24, R23 ;  /* 0x000000180d1a7210 */ /* 0x000fe40007ffe017 */
[----:B------:R-:W-:Y:S02]  /*54a0*/  LOP3.LUT R15, R15, 0x1, RZ, 0xc0, !PT ;  /* 0x000000010f0f7812 */ /* 0x000fe400078ec0ff */
[----:B------:R-:W-:Y:S02]  /*54b0*/  @P6 ISETP.NE.U32.AND.EX P0, PT, RZ, RZ, PT, P0 ;  /* 0x000000ffff00620c */ /* 0x000fe40003f05100 */
[----:B------:R-:W-:Y:S01]  /*54c0*/  @P6 SEL R2, RZ, 0x4000000, P5 ;  /* 0x04000000ff026807 */ /* 0x000fe20002800000 */
[----:B------:R-:W-:Y:S01]  /*54d0*/  @!P2 IMAD.IADD R24, R26, 0x1, R15 ;  /* 0x000000011a18a824 */ /* 0x000fe200078e020f */
[----:B------:R-:W-:-:S02]  /*54e0*/  SHF.R.U32.HI R23, RZ, 0x1d, R5 ;  /* 0x0000001dff177819 */ /* 0x000fc40000011605 */
[----:B------:R-:W-:Y:S01]  /*54f0*/  @P6 SEL R16, R2, RZ, !P0 ;  /* 0x000000ff02106207 */ /* 0x000fe20004000000 */
[----:B------:R-:W-:Y:S01]  /*5500*/  IMAD.MOV.U32 R2, RZ, RZ, 0x8000000 ;  /* 0x08000000ff027424 */ /* 0x000fe200078e00ff */
[----:B------:R-:W-:Y:S02]  /*5510*/  ISETP.NE.AND P1, PT, R24, 0x3, PT ;  /* 0x000000031800780c */ /* 0x000fe40003f25270 */
[----:B------:R-:W-:Y:S02]  /*5520*/  LOP3.LUT R23, R23, 0x1, RZ, 0xc0, !PT ;  /* 0x0000000117177812 */ /* 0x000fe400078ec0ff */
[----:B------:R-:W-:Y:S02]  /*5530*/  LOP3.LUT R11, R16, R11, RZ, 0xfc, !PT ;  /* 0x0000000b100b7212 */ /* 0x000fe400078efcff */
[----:B------:R-:W-:-:S04]  /*5540*/  IADD3 R19, PT, PT, R23, R19, R22 ;  /* 0x0000001317137210 */ /* 0x000fc80007ffe016 */
[----:B------:R-:W-:-:S03]  /*5550*/  SEL R19, R19, RZ, P3 ;  /* 0x000000ff13137207 */ /* 0x000fc60001800000 */
[----:B------:R-:W-:Y:S02]  /*5560*/  @P1 ISETP.NE.AND P4, PT, R24, 0x2, PT ;  /* 0x000000021800180c */ /* 0x000fe40003f85270 */
[----:B------:R-:W-:Y:S02]  /*5570*/  @P1 ISETP.NE.U32.AND P5, PT, R20, 0x1, PT ;  /* 0x000000011400180c */ /* 0x000fe40003fa5070 */
[----:B------:R-:W-:Y:S02]  /*5580*/  @P1 SEL R17, RZ, 0x8000000, P4 ;  /* 0x08000000ff111807 */ /* 0x000fe40002000000 */
        /* <DEDUP_REMOVED lines=8> */
[----:B------:R-:W-:Y:S01]  /*5610*/  IADD3 R24, PT, PT, R20, R19, R13 ;  /* 0x0000001314187210 */ /* 0x000fe20007ffe00d */
[----:B------:R-:W-:Y:S01]  /*5620*/  IMAD.MOV.U32 R13, RZ, RZ, 0x10000000 ;  /* 0x10000000ff0d7424 */ /* 0x000fe200078e00ff */
[----:B------:R-:W-:-:S05]  /*5630*/  LOP3.LUT R15, R15, 0x1, RZ, 0xc0, !PT ;  /* 0x000000010f0f7812 */ /* 0x000fca00078ec0ff */
[----:B------:R-:W-:Y:S01]  /*5640*/  @!P2 IMAD.IADD R19, R24, 0x1, R15 ;  /* 0x000000011813a824 */ /* 0x000fe200078e020f */
[----:B------:R-:W-:-:S04]  /*5650*/  SHF.R.U32.HI R24, RZ, 0x1f, R5 ;  /* 0x0000001fff187819 */ /* 0x000fc80000011605 */
[----:B------:R-:W-:-:S13]  /*5660*/  ISETP.NE.AND P1, PT, R19, 0x3, PT ;  /* 0x000000031300780c */ /* 0x000fda0003f25270 */
[----:B------:R-:W-:Y:S02]  /*5670*/  @P1 ISETP.NE.U32.AND P0, PT, R18, 0x1, PT ;  /* 0x000000011200180c */ /* 0x000fe40003f05070 */
[----:B------:R-:W-:Y:S02]  /*5680*/  @P1 ISETP.NE.AND P4, PT, R19, 0x2, PT ;  /* 0x000000021300180c */ /* 0x000fe40003f85270 */
[----:B------:R-:W-:Y:S02]  /*5690*/  @P1 ISETP.NE.U32.AND.EX P0, PT, RZ, RZ, PT, P0 ;  /* 0x000000ffff00120c */ /* 0x000fe40003f05100 */
[----:B------:R-:W-:-:S04]  /*56a0*/  @P1 SEL R19, RZ, 0x10000000, P4 ;  /* 0x10000000ff131807 */ /* 0x000fc80002000000 */
[----:B------:R-:W-:Y:S02]  /*56b0*/  @P1 SEL R13, R19, RZ, !P0 ;  /* 0x000000ff130d1207 */ /* 0x000fe40004000000 */
[----:B------:R-:W-:Y:S02]  /*56c0*/  SHF.R.U32.HI R19, RZ, 0x1e, R5 ;  /* 0x0000001eff137819 */ /* 0x000fe40000011605 */
[----:B------:R-:W-:Y:S02]  /*56d0*/  LOP3.LUT R5, R21, UR4, RZ, 0xfc, !PT ;  /* 0x0000000415057c12 */ /* 0x000fe4000f8efcff */
[----:B------:R-:W-:Y:S02]  /*56e0*/  LOP3.LUT R19, R19, 0x1, RZ, 0xc0, !PT ;  /* 0x0000000113137812 */ /* 0x000fe400078ec0ff */
[----:B------:R-:W-:Y:S02]  /*56f0*/  SHF.R.U32.HI R21, RZ, 0x1e, R3 ;  /* 0x0000001eff157819 */ /* 0x000fe40000011603 */
[----:B------:R-:W-:-:S02]  /*5700*/  IADD3 R22, PT, PT, R19, R22, R23 ;  /* 0x0000001613167210 */ /* 0x000fc40007ffe017 */
[----:B------:R-:W-:Y:S02]  /*5710*/  IADD3 R23, PT, PT, R24, R23, R19 ;  /* 0x0000001718177210 */ /* 0x000fe40007ffe013 */
[----:B------:R-:W-:Y:S02]  /*5720*/  IADD3 R19, PT, PT, R8, R19, R24 ;  /* 0x0000001308137210 */ /* 0x000fe40007ffe018 */
[--C-:B------:R-:W-:Y:S02]  /*5730*/  SHF.R.U32.HI R8, RZ, 0x1f, R7.reuse ;  /* 0x0000001fff087819 */ /* 0x100fe40000011607 */
[----:B------:R-:W-:Y:S02]  /*5740*/  SHF.R.U32.HI R7, RZ, 0x1e, R7 ;  /* 0x0000001eff077819 */ /* 0x000fe40000011607 */
[----:B------:R-:W-:Y:S02]  /*5750*/  LOP3.LUT R24, R5, UR4, RZ, 0xfc, !PT ;  /* 0x0000000405187c12 */ /* 0x000fe4000f8efcff */
[----:B------:R-:W-:-:S02]  /*5760*/  SHF.R.U32.HI R5, RZ, 0x1f, R3 ;  /* 0x0000001fff057819 */ /* 0x000fc40000011603 */
[----:B------:R-:W-:Y:S02]  /*5770*/  LOP3.LUT R3, R7, 0x1, RZ, 0xc0, !PT ;  /* 0x0000000107037812 */ /* 0x000fe400078ec0ff */
[----:B------:R-:W-:Y:S02]  /*5780*/  LOP3.LUT R7, R24, UR4, RZ, 0xfc, !PT ;  /* 0x0000000418077c12 */ /* 0x000fe4000f8efcff */
[----:B------:R-:W-:Y:S02]  /*5790*/  SEL R24, R19, RZ, P3 ;  /* 0x000000ff13187207 */ /* 0x000fe40001800000 */
[----:B------:R-:W-:Y:S02]  /*57a0*/  LOP3.LUT R19, R7, UR4, RZ, 0xfc, !PT ;  /* 0x0000000407137c12 */ /* 0x000fe4000f8efcff */
[----:B------:R-:W-:Y:S02]  /*57b0*/  SEL R22, R22, RZ, P3 ;  /* 0x000000ff16167207 */ /* 0x000fe40001800000 */
[----:B------:R-:W-:-:S02]  /*57c0*/  LOP3.LUT R19, R19, UR4, RZ, 0xfc, !PT ;  /* 0x0000000413137c12 */ /* 0x000fc4000f8efcff */
[----:B------:R-:W-:Y:S02]  /*57d0*/  IADD3 R7, PT, PT, R22, R3, R18 ;  /* 0x0000000316077210 */ /* 0x000fe40007ffe012 */
[----:B------:R-:W-:Y:S02]  /*57e0*/  LOP3.LUT R19, R19, UR5, RZ, 0xfc, !PT ;  /* 0x0000000513137c12 */ /* 0x000fe4000f8efcff */
[----:B------:R-:W-:Y:S02]  /*57f0*/  SEL R22, R15, RZ, !P2 ;  /* 0x000000ff0f167207 */ /* 0x000fe40005000000 */
[----:B------:R-:W-:Y:S02]  /*5800*/  LOP3.LUT R19, R19, UR4, RZ, 0xfc, !PT ;  /* 0x0000000413137c12 */ /* 0x000fe4000f8efcff */
[----:B------:R-:W-:Y:S02]  /*5810*/  LOP3.LUT R21, R21, 0x1, RZ, 0xc0, !PT ;  /* 0x0000000115157812 */ /* 0x000fe400078ec0ff */
[----:B------:R-:W-:-:S02]  /*5820*/  LOP3.LUT R19, R19, UR4, RZ, 0xfc, !PT ;  /* 0x0000000413137c12 */ /* 0x000fc4000f8efcff */
[----:B------:R-:W-:Y:S02]  /*5830*/  SEL R23, R23, RZ, P3 ;  /* 0x000000ff17177207 */ /* 0x000fe40001800000 */
[----:B------:R-:W-:Y:S02]  /*5840*/  LOP3.LUT R19, R19, UR4, RZ, 0xfc, !PT ;  /* 0x0000000413137c12 */ /* 0x000fe4000f8efcff */
[----:B------:R-:W-:Y:S02]  /*5850*/  IADD3 R20, PT, PT, R22, R7, R20 ;  /* 0x0000000716147210 */ /* 0x000fe40007ffe014 */
[----:B------:R-:W-:Y:S02]  /*5860*/  LOP3.LUT R19, R19, UR4, RZ, 0xfc, !PT ;  /* 0x0000000413137c12 */ /* 0x000fe4000f8efcff */
[----:B------:R-:W-:Y:S01]  /*5870*/  SEL R18, R21, RZ, !P2 ;  /* 0x000000ff15127207 */ /* 0x000fe20005000000 */
[----:B------:R-:W-:Y:S01]  /*5880*/  @!P2 IMAD.IADD R7, R20, 0x1, R21 ;  /* 0x000000011407a824 */ /* 0x000fe200078e0215 */
[----:B------:R-:W-:-:S02]  /*5890*/  LOP3.LUT R19, R19, UR4, RZ, 0xfc, !PT ;  /* 0x0000000413137c12 */ /* 0x000fc4000f8efcff */
[----:B------:R-:W-:Y:S02]  /*58a0*/  IADD3 R15, PT, PT, R23, R17, R8 ;  /* 0x00000011170f7210 */ /* 0x000fe40007ffe008 */
[----:B------:R-:W-:Y:S02]  /*58b0*/  LOP3.LUT R19, R19, UR4, RZ, 0xfc, !PT ;  /* 0x0000000413137c12 */ /* 0x000fe4000f8efcff */
[----:B------:R-:W-:Y:S02]  /*58c0*/  IADD3 R22, PT, PT, R18, R15, R22 ;  /* 0x0000000f12167210 */ /* 0x000fe40007ffe016 */
[----:B------:R-:W-:Y:S02]  /*58d0*/  LOP3.LUT R19, R19, UR4, RZ, 0xfc, !PT ;  /* 0x0000000413137c12 */ /* 0x000fe4000f8efcff */
[----:B------:R-:W-:Y:S01]  /*58e0*/  ISETP.NE.AND P4, PT, R7, 0x3, PT ;  /* 0x000000030700780c */ /* 0x000fe20003f85270 */
[----:B------:R-:W-:Y:S01]  /*58f0*/  @!P2 IMAD.IADD R15, R22, 0x1, R5 ;  /* 0x00000001160fa824 */ /* 0x000fe200078e0205 */
[----:B------:R-:W-:-:S02]  /*5900*/  LOP3.LUT R19, R19, UR4, RZ, 0xfc, !PT ;  /* 0x0000000413137c12 */ /* 0x000fc4000f8efcff */
[----:B------:R-:W-:Y:S02]  /*5910*/  IADD3 R9, PT, PT, R24, R9, R3 ;  /* 0x0000000918097210 */ /* 0x000fe40007ffe003 */
[----:B------:R-:W-:Y:S02]  /*5920*/  LOP3.LUT R19, R19, UR4, RZ, 0xfc, !PT ;  /* 0x0000000413137c12 */ /* 0x000fe4000f8efcff */
[----:B------:R-:W-:Y:S02]  /*5930*/  SEL R5, R5, RZ, !P2 ;  /* 0x000000ff05057207 */ /* 0x000fe40005000000 */
[----:B------:R-:W-:Y:S02]  /*5940*/  LOP3.LUT R19, R19, UR4, RZ, 0xfc, !PT ;  /* 0x0000000413137c12 */ /* 0x000fe4000f8efcff */
[----:B------:R-:W-:Y:S02]  /*5950*/  IADD3 R5, PT, PT, R5, R9, R18 ;  /* 0x0000000905057210 */ /* 0x000fe40007ffe012 */
[----:B------:R-:W-:-:S02]  /*5960*/  LOP3.LUT R19, R19, UR4, RZ, 0xfc, !PT ;  /* 0x0000000413137c12 */ /* 0x000fc4000f8efcff */
[----:B------:R-:W-:Y:S01]  /*5970*/  ISETP.NE.AND P3, PT, R15, 0x3, PT ;  /* 0x000000030f00780c */ /* 0x000fe20003f65270 */
[----:B------:R-:W-:Y:S01]  /*5980*/  @!P2 IMAD.IADD R9, R5, 0x1, R10 ;  /* 0x000000010509a824 */ /* 0x000fe200078e020a */
[----:B------:R-:W-:Y:S02]  /*5990*/  LOP3.LUT R19, R19, UR4, RZ, 0xfc, !PT ;  /* 0x0000000413137c12 */ /* 0x000fe4000f8efcff */
[----:B------:R-:W-:Y:S02]  /*59a0*/  @P4 ISETP.NE.AND P5, PT, R7, 0x2, PT ;  /* 0x000000020700480c */ /* 0x000fe40003fa5270 */
[----:B------:R-:W-:Y:S02]  /*59b0*/  LOP3.LUT R19, R19, UR4, RZ, 0xfc, !PT ;  /* 0x0000000413137c12 */ /* 0x000fe4000f8efcff */
[----:B------:R-:W-:Y:S02]  /*59c0*/  @P4 ISETP.NE.U32.AND P1, PT, R17, 0x1, PT ;  /* 0x000000011100480c */ /* 0x000fe40003f25070 */
[----:B------:R-:W-:-:S02]  /*59d0*/  LOP3.LUT R19, R19, UR4, RZ, 0xfc, !PT ;  /* 0x0000000413137c12 */ /* 0x000fc4000f8efcff */
[----:B------:R-:W-:Y:S02]  /*59e0*/  ISETP.NE.AND P2, PT, R9, 0x3, PT ;  /* 0x000000030900780c */ /* 0x000fe40003f45270 */
[----:B------:R-:W-:Y:S02]  /*59f0*/  LOP3.LUT R19, R19, UR4, RZ, 0xfc, !PT ;  /* 0x0000000413137c12 */ /* 0x000fe4000f8efcff */
[----:B------:R-:W-:Y:S02]  /*5a00*/  @P4 SEL R5, RZ, 0x20000000, P5 ;  /* 0x20000000ff054807 */ /* 0x000fe40002800000 */
[----:B------:R-:W-:Y:S02]  /*5a10*/  @P4 ISETP.NE.U32.AND.EX P1, PT, RZ, RZ, PT, P1 ;  /* 0x000000ffff00420c */ /* 0x000fe40003f25110 */
[----:B------:R-:W-:Y:S02]  /*5a20*/  LOP3.LUT R19, R19, UR4, RZ, 0xfc, !PT ;  /* 0x0000000413137c12 */ /* 0x000fe4000f8efcff */
[----:B------:R-:W-:Y:S01]  /*5a30*/  @P3 ISETP.NE.U32.AND P0, PT, R3, 0x1, PT ;  /* 0x000000010300380c */ /* 0x000fe20003f05070 */
[----:B------:R-:W-:Y:S01]  /*5a40*/  IMAD.MOV.U32 R3, RZ, RZ, 0x20000000 ;  /* 0x20000000ff037424 */ /* 0x000fe200078e00ff */
[----:B------:R-:W-:-:S02]  /*5a50*/  @P4 SEL R3, R5, RZ, !P1 ;  /* 0x000000ff05034207 */ /* 0x000fc40004800000 */
[----:B------:R-:W0:Y:S01]  /*5a60*/  LDC.64 R4, c[0x0][0x388] ;  /* 0x0000e200ff047b82 */ /* 0x000e220000000a00 */
[----:B------:R-:W-:Y:S02]  /*5a70*/  LOP3.LUT R19, R19, UR4, RZ, 0xfc, !PT ;  /* 0x0000000413137c12 */ /* 0x000fe4000f8efcff */
[----:B------:R-:W-:Y:S02]  /*5a80*/  @P3 ISETP.NE.AND P6, PT, R15, 0x2, PT ;  /* 0x000000020f00380c */ /* 0x000fe40003fc5270 */
[----:B------:R-:W-:Y:S02]  /*5a90*/  LOP3.LUT R19, R19, UR4, RZ, 0xfc, !PT ;  /* 0x0000000413137c12 */ /* 0x000fe4000f8efcff */
[----:B------:R-:W-:Y:S02]  /*5aa0*/  @P2 LOP3.LUT R8, R8, 0x1, RZ, 0xc0, !PT ;  /* 0x0000000108082812 */ /* 0x000fe400078ec0ff */
[----:B------:R-:W-:Y:S02]  /*5ab0*/  LOP3.LUT R19, R19, UR4, RZ, 0xfc, !PT ;  /* 0x0000000413137c12 */ /* 0x000fe4000f8efcff */
[----:B------:R-:W-:-:S02]  /*5ac0*/  @P2 ISETP.NE.U32.AND P1, PT, R8, 0x1, PT ;  /* 0x000000010800280c */ /* 0x000fc40003f25070 */
[----:B------:R-:W-:Y:S02]  /*5ad0*/  @P3 ISETP.NE.U32.AND.EX P0, PT, RZ, RZ, PT, P0 ;  /* 0x000000ffff00320c */ /* 0x000fe40003f05100 */
[----:B------:R-:W-:Y:S02]  /*5ae0*/  @P3 SEL R7, RZ, 0x40000000, P6 ;  /* 0x40000000ff073807 */ /* 0x000fe40003000000 */
[----:B------:R-:W-:Y:S02]  /*5af0*/  @P2 ISETP.NE.AND P5, PT, R9, 0x2, PT ;  /* 0x000000020900280c */ /* 0x000fe40003fa5270 */
[----:B------:R-:W-:Y:S01]  /*5b00*/  LOP3.LUT R8, R13, R2, RZ, 0xfc, !PT ;  /* 0x000000020d087212 */ /* 0x000fe200078efcff */
[----:B------:R-:W-:Y:S01]  /*5b10*/  IMAD.MOV.U32 R2, RZ, RZ, -0x80000000 ;  /* 0x80000000ff027424 */ /* 0x000fe200078e00ff */
[----:B------:R-:W-:Y:S02]  /*5b20*/  LOP3.LUT R19, R19, UR4, RZ, 0xfc, !PT ;  /* 0x0000000413137c12 */ /* 0x000fe4000f8efcff */
[----:B------:R-:W-:Y:S01]  /*5b30*/  @P3 SEL R6, R7, RZ, !P0 ;  /* 0x000000ff07063207 */ /* 0x000fe20004000000 */
[----:B0-----:R-:W-:Y:S01]  /*5b40*/  IMAD.WIDE R4, R0, 0x8, R4 ;  /* 0x0000000800047825 */ /* 0x001fe200078e0204 */
[----:B------:R-:W-:-:S02]  /*5b50*/  @P2 SEL R7, RZ, 0x80000000, P5 ;  /* 0x80000000ff072807 */ /* 0x000fc40002800000 */
[----:B------:R-:W-:Y:S02]  /*5b60*/  @P2 ISETP.NE.U32.AND.EX P0, PT, RZ, RZ, PT, P1 ;  /* 0x000000ffff00220c */ /* 0x000fe40003f05110 */
[----:B------:R-:W-:Y:S02]  /*5b70*/  LOP3.LUT R3, R3, R8, RZ, 0xfc, !PT ;  /* 0x0000000803037212 */ /* 0x000fe400078efcff */
[----:B------:R-:W-:Y:S02]  /*5b80*/  LOP3.LUT R19, R19, UR4, RZ, 0xfc, !PT ;  /* 0x0000000413137c12 */ /* 0x000fe4000f8efcff */
[----:B------:R-:W-:Y:S02]  /*5b90*/  @P2 SEL R2, R7, RZ, !P0 ;  /* 0x000000ff07022207 */ /* 0x000fe40004000000 */
[----:B------:R-:W-:Y:S02]  /*5ba0*/  LOP3.LUT R3, R6, R3, RZ, 0xfc, !PT ;  /* 0x0000000306037212 */ /* 0x000fe400078efcff */
[----:B------:R-:W-:-:S02]  /*5bb0*/  LOP3.LUT R19, R19, UR4, RZ, 0xfc, !PT ;  /* 0x0000000413137c12 */ /* 0x000fc4000f8efcff */
[----:B------:R-:W-:Y:S02]  /*5bc0*/  LOP3.LUT R3, R2, R3, RZ, 0xfc, !PT ;  /* 0x0000000302037212 */ /* 0x000fe400078efcff */
[----:B------:R-:W-:-:S05]  /*5bd0*/  LOP3.LUT R2, R19, UR4, RZ, 0xfc, !PT ;  /* 0x0000000413027c12 */ /* 0x000fca000f8efcff */
[----:B------:R-:W-:Y:S01]  /*5be0*/  STG.E.64 desc[UR8][R4.64], R2 ;  /* 0x0000000204007986 */ /* 0x000fe2000c101b08 */
[----:B------:R-:W-:Y:S05]  /*5bf0*/  EXIT ;  /* 0x000000000000794d */ /* 0x000fea0003800000 */
.L_x_4:
[----:B------:R-:W-:-:S00]  /*5c00*/  BRA `(.L_x_4) ;  /* 0xfffffffc00fc7947 */ /* 0x000fc0000383ffff */
[----:B------:R-:W-:-:S00]  /*5c10*/  NOP ;  /* 0x0000000000007918 */ /* 0x000fc00000000000 */
        /* <DEDUP_REMOVED lines=14> */
.L_x_5:


//--------------------- .nv.shared.reserved.0     --------------------------
	.section	.nv.shared.reserved.0,"aw",@nobits
	.weak		__nv_reservedSMEM_offset_0_alias
	.size		__nv_reservedSMEM_offset_0_alias, 0, 64
	.other		__nv_reservedSMEM_offset_0_alias,@"STO_CUDA_RESERVED_SHARED STV_DEFAULT"
__nv_reservedSMEM_offset_0_alias:
	.zero		0
	.zero		64


//--------------------- .nv.constant0._Z19game_of_life_kernelPKmPmii --------------------------
	.section	.nv.constant0._Z19game_of_life_kernelPKmPmii,"a",@progbits
	.sectionflags	@""
	.align	4
.nv.constant0._Z19game_of_life_kernelPKmPmii:
	.zero		920


//--------------------- SYMBOLS --------------------------

	.type		.nv.reservedSmem.offset0,@object
	.size		.nv.reservedSmem.offset0,0x4
